// auto-generated by cutlass_sweep.gemm — config: {"arch": "sm_90", "cluster_m": 1, "cluster_n": 1, "dtype": "e5m2", "dtype_b": "e5m2", "layout": "tn", "stages": 0, "tile_k": 128, "tile_m": 128, "tile_n": 256}
#include "cutlass/cutlass.h"
#include "cutlass/gemm/collective/collective_builder.hpp"
#include "cutlass/gemm/device/gemm_universal_adapter.h"
#include "cutlass/gemm/kernel/gemm_universal.hpp"
#include "cutlass/epilogue/collective/collective_builder.hpp"

using ElemA = cutlass::float_e5m2_t;
using ElemB = cutlass::float_e5m2_t;
using ElemCD = cutlass::float_e5m2_t;
using Acc  = float;
using TileShape    = cute::Shape<cute::_128, cute::_256, cute::_128>;
using ClusterShape = cute::Shape<cute::_1, cute::_1, cute::_1>;

using CollectiveEpilogue = typename cutlass::epilogue::collective::CollectiveBuilder<
    cutlass::arch::Sm90, cutlass::arch::OpClassTensorOp,
    TileShape, ClusterShape,
    cutlass::epilogue::collective::EpilogueTileAuto,
    Acc, Acc,
    ElemCD, cutlass::layout::RowMajor, 128 / cutlass::sizeof_bits<ElemCD>::value,
    ElemCD, cutlass::layout::RowMajor, 128 / cutlass::sizeof_bits<ElemCD>::value,
    cutlass::epilogue::collective::EpilogueScheduleAuto
  >::CollectiveOp;

using CollectiveMainloop = typename cutlass::gemm::collective::CollectiveBuilder<
    cutlass::arch::Sm90, cutlass::arch::OpClassTensorOp,
    ElemA, cutlass::layout::ColumnMajor, 128 / cutlass::sizeof_bits<ElemA>::value,
    ElemB, cutlass::layout::RowMajor, 128 / cutlass::sizeof_bits<ElemB>::value,
    Acc,
    TileShape, ClusterShape,
    cutlass::gemm::collective::StageCountAutoCarveout<static_cast<int>(sizeof(typename CollectiveEpilogue::SharedStorage))>,
    cutlass::gemm::collective::KernelScheduleAuto
  >::CollectiveOp;

using GemmKernel = cutlass::gemm::kernel::GemmUniversal<
    cute::Shape<int,int,int,int>,
    CollectiveMainloop,
    CollectiveEpilogue
>;
using Gemm = cutlass::gemm::device::GemmUniversalAdapter<GemmKernel>;

// Force the device kernel symbol into the cubin without needing a host main.
auto* _anchor = &cutlass::device_kernel<GemmKernel>;


// ===== COMPILED SASS (sm_90a) =====

	.target	sm_90a

	.elftype	@"ET_EXEC"


//--------------------- .note.nv.tkinfo           --------------------------
	.section	.note.nv.tkinfo,"",@"SHT_NOTE"
	.sectionflags	@"SHF_NOTE_NV_TKINFO"
	.tkinfo
        /*0018*/ 	.word	0x00000002
        /*0030*/ 	.string	""
        /*0030*/ 	.string	"ptxas"
        /*0030*/ 	.string	"Cuda compilation tools, release 13.0, V13.0.88"
        /*0030*/ 	.string	"Build cuda_13.0.r13.0/compiler.36424714_0"
        /*0030*/ 	.string	"-arch sm_90a -m 64 "



//--------------------- .note.nv.cuinfo           --------------------------
	.section	.note.nv.cuinfo,"",@"SHT_NOTE"
	.sectionflags	@"SHF_NOTE_NV_CUINFO"
        /*0018*/ 	.short	0x0002
        /*001a*/ 	.short	0x005a
        /*001c*/ 	.short	0x0082
	.zero		2


//--------------------- .nv.info                  --------------------------
	.section	.nv.info,"",@"SHT_CUDA_INFO"
	.align	4


	//----- nvinfo : EIATTR_REGCOUNT
	.align		4
        /*0000*/ 	.byte	0x04, 0x2f
        /*0002*/ 	.short	(.L_17 - .L_16)
	.align		4
.L_16:
        /*0004*/ 	.word	index@(_ZN7cutlass13device_kernelINS_4gemm6kernel13GemmUniversalIN4cute5tupleIJiiiiEEENS1_10collective13CollectiveMmaINS1_39MainloopSm90TmaGmmaRmemAWarpSpecializedILi4ENS5_IJNS4_1CILi1EEESB_SB_EEENS1_35KernelTmaWarpSpecializedCooperativeEEENS5_IJNSA_ILi128EEENSA_ILi256EEESF_EEENS_12float_e5m2_tENS5_IJSB_llEEESI_SJ_NS4_8TiledMMAINS4_8MMA_AtomIJNS4_4SM904GMMA31MMA_64x256x32_F32E5M2E5M2_RS_TNILNSN_7ScaleInE1ELSP_1EEEEEENS4_6LayoutINS5_IJNSA_ILi2EEESB_SB_EEENS5_IJSB_NSA_ILi0EEESV_EEEEENS5_IJNS4_10UnderscoreESY_SY_EEEEENS4_13SM90_TMA_LOADENS4_14ComposedLayoutINS4_7SwizzleILi3ELi4ELi3EEENS4_18smem_ptr_flag_bitsILi8EEENSS_INS5_IJSF_NSA_ILi8EEEEEENS5_IJSB_SF_EEEEEEENS4_9Copy_AtomIJNS4_39AutoVectorizingCopyWithAssumedAlignmentILi128EEESI_EEENS4_8identityES11_S1B_vS1G_EENS_8epilogue10collective6detail29Sm90TmaWarpSpecializedAdapterINS1J_15DefaultEpilogueISI_NS5_IJlSB_lEEES1N_NS1I_6thread17LinearCombinationISI_Li1EffLNS1O_9ScaleType4KindE0ELNS_15FloatRoundStyleE2ESI_EENS1_15EpilogueDefaultEEEEEvvEEEEvNT_6ParamsE)
        /*0008*/ 	.word	0x000000a8


	//----- nvinfo : EIATTR_FRAME_SIZE
	.align		4
.L_17:
        /*000c*/ 	.byte	0x04, 0x11
        /*000e*/ 	.short	(.L_19 - .L_18)
	.align		4
.L_18:
        /*0010*/ 	.word	index@(_ZN7cutlass13device_kernelINS_4gemm6kernel13GemmUniversalIN4cute5tupleIJiiiiEEENS1_10collective13CollectiveMmaINS1_39MainloopSm90TmaGmmaRmemAWarpSpecializedILi4ENS5_IJNS4_1CILi1EEESB_SB_EEENS1_35KernelTmaWarpSpecializedCooperativeEEENS5_IJNSA_ILi128EEENSA_ILi256EEESF_EEENS_12float_e5m2_tENS5_IJSB_llEEESI_SJ_NS4_8TiledMMAINS4_8MMA_AtomIJNS4_4SM904GMMA31MMA_64x256x32_F32E5M2E5M2_RS_TNILNSN_7ScaleInE1ELSP_1EEEEEENS4_6LayoutINS5_IJNSA_ILi2EEESB_SB_EEENS5_IJSB_NSA_ILi0EEESV_EEEEENS5_IJNS4_10UnderscoreESY_SY_EEEEENS4_13SM90_TMA_LOADENS4_14ComposedLayoutINS4_7SwizzleILi3ELi4ELi3EEENS4_18smem_ptr_flag_bitsILi8EEENSS_INS5_IJSF_NSA_ILi8EEEEEENS5_IJSB_SF_EEEEEEENS4_9Copy_AtomIJNS4_39AutoVectorizingCopyWithAssumedAlignmentILi128EEESI_EEENS4_8identityES11_S1B_vS1G_EENS_8epilogue10collective6detail29Sm90TmaWarpSpecializedAdapterINS1J_15DefaultEpilogueISI_NS5_IJlSB_lEEES1N_NS1I_6thread17LinearCombinationISI_Li1EffLNS1O_9ScaleType4KindE0ELNS_15FloatRoundStyleE2ESI_EENS1_15EpilogueDefaultEEEEEvvEEEEvNT_6ParamsE)
        /*0014*/ 	.word	0x00000000


	//----- nvinfo : EIATTR_MIN_STACK_SIZE
	.align		4
.L_19:
        /*0018*/ 	.byte	0x04, 0x12
        /*001a*/ 	.short	(.L_21 - .L_20)
	.align		4
.L_20:
        /*001c*/ 	.word	index@(_ZN7cutlass13device_kernelINS_4gemm6kernel13GemmUniversalIN4cute5tupleIJiiiiEEENS1_10collective13CollectiveMmaINS1_39MainloopSm90TmaGmmaRmemAWarpSpecializedILi4ENS5_IJNS4_1CILi1EEESB_SB_EEENS1_35KernelTmaWarpSpecializedCooperativeEEENS5_IJNSA_ILi128EEENSA_ILi256EEESF_EEENS_12float_e5m2_tENS5_IJSB_llEEESI_SJ_NS4_8TiledMMAINS4_8MMA_AtomIJNS4_4SM904GMMA31MMA_64x256x32_F32E5M2E5M2_RS_TNILNSN_7ScaleInE1ELSP_1EEEEEENS4_6LayoutINS5_IJNSA_ILi2EEESB_SB_EEENS5_IJSB_NSA_ILi0EEESV_EEEEENS5_IJNS4_10UnderscoreESY_SY_EEEEENS4_13SM90_TMA_LOADENS4_14ComposedLayoutINS4_7SwizzleILi3ELi4ELi3EEENS4_18smem_ptr_flag_bitsILi8EEENSS_INS5_IJSF_NSA_ILi8EEEEEENS5_IJSB_SF_EEEEEEENS4_9Copy_AtomIJNS4_39AutoVectorizingCopyWithAssumedAlignmentILi128EEESI_EEENS4_8identityES11_S1B_vS1G_EENS_8epilogue10collective6detail29Sm90TmaWarpSpecializedAdapterINS1J_15DefaultEpilogueISI_NS5_IJlSB_lEEES1N_NS1I_6thread17LinearCombinationISI_Li1EffLNS1O_9ScaleType4KindE0ELNS_15FloatRoundStyleE2ESI_EENS1_15EpilogueDefaultEEEEEvvEEEEvNT_6ParamsE)
        /*0020*/ 	.word	0x00000000
.L_21:


//--------------------- .nv.compat                --------------------------
	.section	.nv.compat,"",@"SHT_CUDA_COMPAT_INFO"
	.align	4
        /*0000*/ 	.byte	0x02, 0x09, 0x01, 0x00, 0x02, 0x02, 0x04, 0x00, 0x02, 0x05, 0x05, 0x00, 0x03, 0x07, 0x01, 0x01
        /*0010*/ 	.byte	0x02, 0x03, 0x01, 0x00, 0x02, 0x06, 0x01, 0x00, 0x04, 0x0b, 0x08, 0x00, 0x00, 0x00, 0x00, 0x00
        /*0020*/ 	.byte	0x00, 0x00, 0x00, 0x00


//--------------------- .nv.info._ZN7cutlass13device_kernelINS_4gemm6kernel13GemmUniversalIN4cute5tupleIJiiiiEEENS1_10collective13CollectiveMmaINS1_39MainloopSm90TmaGmmaRmemAWarpSpecializedILi4ENS5_IJNS4_1CILi1EEESB_SB_EEENS1_35KernelTmaWarpSpecializedCooperativeEEENS5_IJNSA_ILi128EEENSA_ILi256EEESF_EEENS_12float_e5m2_tENS5_IJSB_llEEESI_SJ_NS4_8TiledMMAINS4_8MMA_AtomIJNS4_4SM904GMMA31MMA_64x256x32_F32E5M2E5M2_RS_TNILNSN_7ScaleInE1ELSP_1EEEEEENS4_6LayoutINS5_IJNSA_ILi2EEESB_SB_EEENS5_IJSB_NSA_ILi0EEESV_EEEEENS5_IJNS4_10UnderscoreESY_SY_EEEEENS4_13SM90_TMA_LOADENS4_14ComposedLayoutINS4_7SwizzleILi3ELi4ELi3EEENS4_18smem_ptr_flag_bitsILi8EEENSS_INS5_IJSF_NSA_ILi8EEEEEENS5_IJSB_SF_EEEEEEENS4_9Copy_AtomIJNS4_39AutoVectorizingCopyWithAssumedAlignmentILi128EEESI_EEENS4_8identityES11_S1B_vS1G_EENS_8epilogue10collective6detail29Sm90TmaWarpSpecializedAdapterINS1J_15DefaultEpilogueISI_NS5_IJlSB_lEEES1N_NS1I_6thread17LinearCombinationISI_Li1EffLNS1O_9ScaleType4KindE0ELNS_15FloatRoundStyleE2ESI_EENS1_15EpilogueDefaultEEEEEvvEEEEvNT_6ParamsE --------------------------
	.section	.nv.info._ZN7cutlass13device_kernelINS_4gemm6kernel13GemmUniversalIN4cute5tupleIJiiiiEEENS1_10collective13CollectiveMmaINS1_39MainloopSm90TmaGmmaRmemAWarpSpecializedILi4ENS5_IJNS4_1CILi1EEESB_SB_EEENS1_35KernelTmaWarpSpecializedCooperativeEEENS5_IJNSA_ILi128EEENSA_ILi256EEESF_EEENS_12float_e5m2_tENS5_IJSB_llEEESI_SJ_NS4_8TiledMMAINS4_8MMA_AtomIJNS4_4SM904GMMA31MMA_64x256x32_F32E5M2E5M2_RS_TNILNSN_7ScaleInE1ELSP_1EEEEEENS4_6LayoutINS5_IJNSA_ILi2EEESB_SB_EEENS5_IJSB_NSA_ILi0EEESV_EEEEENS5_IJNS4_10UnderscoreESY_SY_EEEEENS4_13SM90_TMA_LOADENS4_14ComposedLayoutINS4_7SwizzleILi3ELi4ELi3EEENS4_18smem_ptr_flag_bitsILi8EEENSS_INS5_IJSF_NSA_ILi8EEEEEENS5_IJSB_SF_EEEEEEENS4_9Copy_AtomIJNS4_39AutoVectorizingCopyWithAssumedAlignmentILi128EEESI_EEENS4_8identityES11_S1B_vS1G_EENS_8epilogue10collective6detail29Sm90TmaWarpSpecializedAdapterINS1J_15DefaultEpilogueISI_NS5_IJlSB_lEEES1N_NS1I_6thread17LinearCombinationISI_Li1EffLNS1O_9ScaleType4KindE0ELNS_15FloatRoundStyleE2ESI_EENS1_15EpilogueDefaultEEEEEvvEEEEvNT_6ParamsE,"",@"SHT_CUDA_INFO"
	.sectionflags	@""
	.align	4


	//----- nvinfo : EIATTR_CUDA_API_VERSION
	.align		4
        /*0000*/ 	.byte	0x04, 0x37
        /*0002*/ 	.short	(.L_23 - .L_22)
.L_22:
        /*0004*/ 	.word	0x00000082


	//----- nvinfo : EIATTR_KPARAM_INFO
	.align		4
.L_23:
        /*0008*/ 	.byte	0x04, 0x17
        /*000a*/ 	.short	(.L_25 - .L_24)
.L_24:
        /*000c*/ 	.word	0x00000000
        /*0010*/ 	.short	0x0000
        /*0012*/ 	.short	0x0070
        /*0014*/ 	.byte	0x00, 0xf0, 0x01, 0x10


	//----- nvinfo : EIATTR_SPARSE_MMA_MASK
	.align		4
.L_25:
        /*0018*/ 	.byte	0x03, 0x50
        /*001a*/ 	.short	0x0000


	//----- nvinfo : EIATTR_MAXREG_COUNT
	.align		4
        /*001c*/ 	.byte	0x03, 0x1b
        /*001e*/ 	.short	0x00a8


	//----- nvinfo : EIATTR_NUM_BARRIERS
	.align		4
        /*0020*/ 	.byte	0x02, 0x4c
        /*0022*/ 	.byte	0x03
	.zero		1


	//----- nvinfo : EIATTR_EXTERNS
	.align		4
        /*0024*/ 	.byte	0x04, 0x0f
        /*0026*/ 	.short	(.L_27 - .L_26)


	//   ....[0]....
	.align		4
.L_26:
        /*0028*/ 	.word	index@(__assertfail)


	//----- nvinfo : EIATTR_MERCURY_ISA_VERSION
	.align		4
.L_27:
        /*002c*/ 	.byte	0x03, 0x5f
        /*002e*/ 	.short	0x0101


	//----- nvinfo : EIATTR_INT_WARP_WIDE_INSTR_OFFSETS
	.align		4
        /*0030*/ 	.byte	0x04, 0x31
        /*0032*/ 	.short	(.L_29 - .L_28)


	//   ....[0]....
.L_28:
        /*0034*/ 	.word	0x00000460


	//   ....[1]....
        /*0038*/ 	.word	0x00000470


	//   ....[2]....
        /*003c*/ 	.word	0x00000550


	//----- nvinfo : EIATTR_COOP_GROUP_MASK_REGIDS
	.align		4
.L_29:
        /*0040*/ 	.byte	0x04, 0x29
        /*0042*/ 	.short	(.L_31 - .L_30)


	//   ....[0]....
.L_30:
        /*0044*/ 	.word	0xffffffff


	//   ....[1]....
        /*0048*/ 	.word	0xffffffff


	//   ....[2]....
        /*004c*/ 	.word	0xffffffff


	//   ....[3]....
        /*0050*/ 	.word	0xffffffff


	//   ....[4]....
        /*0054*/ 	.word	0xffffffff


	//   ....[5]....
        /*0058*/ 	.word	0xffffffff


	//   ....[6]....
        /*005c*/ 	.word	0xffffffff


	//   ....[7]....
        /*0060*/ 	.word	0xffffffff


	//   ....[8]....
        /*0064*/ 	.word	0x0500000f


	//   ....[9]....
        /*0068*/ 	.word	0x0500000f


	//   ....[10]....
        /*006c*/ 	.word	0x0500000f


	//----- nvinfo : EIATTR_COOP_GROUP_INSTR_OFFSETS
	.align		4
.L_31:
        /*0070*/ 	.byte	0x04, 0x28
        /*0072*/ 	.short	(.L_33 - .L_32)


	//   ....[0]....
.L_32:
        /*0074*/ 	.word	0x00000060


	//   ....[1]....
        /*0078*/ 	.word	0x00000070


	//   ....[2]....
        /*007c*/ 	.word	0x00000190


	//   ....[3]....
        /*0080*/ 	.word	0x000003a0


	//   ....[4]....
        /*0084*/ 	.word	0x00000fd0


	//   ....[5]....
        /*0088*/ 	.word	0x00001f50


	//   ....[6]....
        /*008c*/ 	.word	0x00003510


	//   ....[7]....
        /*0090*/ 	.word	0x00004860


	//   ....[8]....
        /*0094*/ 	.word	0x000103d0


	//   ....[9]....
        /*0098*/ 	.word	0x00010480


	//   ....[10]....
        /*009c*/ 	.word	0x000105a0


	//----- nvinfo : EIATTR_REG_RECONFIG
	.align		4
.L_33:
        /*00a0*/ 	.byte	0x01, 0x54
	.zero		2


	//----- nvinfo : EIATTR_SYSCALL_OFFSETS
	.align		4
        /*00a4*/ 	.byte	0x04, 0x46
        /*00a6*/ 	.short	(.L_35 - .L_34)


	//   ....[0]....
.L_34:
        /*00a8*/ 	.word	0x00001120


	//   ....[1]....
        /*00ac*/ 	.word	0x00001260


	//   ....[2]....
        /*00b0*/ 	.word	0x00001350


	//   ....[3]....
        /*00b4*/ 	.word	0x0000f410


	//   ....[4]....
        /*00b8*/ 	.word	0x0000f540


	//----- nvinfo : EIATTR_MBARRIER_INSTR_OFFSETS
	.align		4
.L_35:
        /*00bc*/ 	.byte	0x04, 0x39
        /*00be*/ 	.short	(.L_37 - .L_36)


	//   ....[0]....
.L_36:
        /*00c0*/ 	.word	0x00000310
        /*00c4*/ 	.word	0x000000ff
        /*00c8*/ 	.word	0x00000000
        /*00cc*/ 	.short	0x0100
        /*00ce*/ 	.byte	0x09
	.zero		1


	//   ....[1]....
        /*00d0*/ 	.word	0x00000320
        /*00d4*/ 	.word	0x000000ff
        /*00d8*/ 	.word	0x00000020
        /*00dc*/ 	.short	0x0100
        /*00de*/ 	.byte	0x09
	.zero		1


	//   ....[2]....
        /*00e0*/ 	.word	0x00000330
        /*00e4*/ 	.word	0x000000ff
        /*00e8*/ 	.word	0x00000008
        /*00ec*/ 	.short	0x0100
        /*00ee*/ 	.byte	0x09
	.zero		1


	//   ....[3]....
        /*00f0*/ 	.word	0x00000340
        /*00f4*/ 	.word	0x000000ff
        /*00f8*/ 	.word	0x00000028
        /*00fc*/ 	.short	0x0100
        /*00fe*/ 	.byte	0x09
	.zero		1


	//   ....[4]....
        /*0100*/ 	.word	0x00000350
        /*0104*/ 	.word	0x000000ff
        /*0108*/ 	.word	0x00000010
        /*010c*/ 	.short	0x0100
        /*010e*/ 	.byte	0x09
	.zero		1


	//   ....[5]....
        /*0110*/ 	.word	0x00000360
        /*0114*/ 	.word	0x000000ff
        /*0118*/ 	.word	0x00000030
        /*011c*/ 	.short	0x0100
        /*011e*/ 	.byte	0x09
	.zero		1


	//   ....[6]....
        /*0120*/ 	.word	0x00000370
        /*0124*/ 	.word	0x000000ff
        /*0128*/ 	.word	0x00000018
        /*012c*/ 	.short	0x0100
        /*012e*/ 	.byte	0x09
	.zero		1


	//   ....[7]....
        /*0130*/ 	.word	0x00000380
        /*0134*/ 	.word	0x000000ff
        /*0138*/ 	.word	0x00000038
        /*013c*/ 	.short	0x0100
        /*013e*/ 	.byte	0x09
	.zero		1


	//   ....[8]....
        /*0140*/ 	.word	0x00000580
        /*0144*/ 	.word	0x000000ff
        /*0148*/ 	.word	0x00000050
        /*014c*/ 	.short	0x0100
        /*014e*/ 	.byte	0x06
	.zero		1


	//   ....[9]....
        /*0150*/ 	.word	0x000005b0
        /*0154*/ 	.word	0x000000ff
        /*0158*/ 	.word	0x00000058
        /*015c*/ 	.short	0x0100
        /*015e*/ 	.byte	0x06
	.zero		1


	//   ....[10]....
        /*0160*/ 	.word	0x00001430
        /*0164*/ 	.word	0x00000003
        /*0168*/ 	.word	0x00000000
        /*016c*/ 	.short	0x010a
        /*016e*/ 	.byte	0x3f
	.zero		1


	//   ....[11]....
        /*0170*/ 	.word	0x00001470
        /*0174*/ 	.word	0x00000003
        /*0178*/ 	.word	0x00000000
        /*017c*/ 	.short	0x010a
        /*017e*/ 	.byte	0x3f
	.zero		1


	//   ....[12]....
        /*0180*/ 	.word	0x000016c0
        /*0184*/ 	.word	0x0000000e
        /*0188*/ 	.word	0x00000000
        /*018c*/ 	.short	0x010a
        /*018e*/ 	.byte	0x3f
	.zero		1


	//   ....[13]....
        /*0190*/ 	.word	0x00002bb0
        /*0194*/ 	.word	0x000000ff
        /*0198*/ 	.word	0x00000000
        /*019c*/ 	.short	0x010a
        /*019e*/ 	.byte	0x04
	.zero		1


	//   ....[14]....
        /*01a0*/ 	.word	0x00003890
        /*01a4*/ 	.word	0x00000009
        /*01a8*/ 	.word	0x00000000
        /*01ac*/ 	.short	0x010a
        /*01ae*/ 	.byte	0x3f
	.zero		1


	//   ....[15]....
        /*01b0*/ 	.word	0x00003dc0
        /*01b4*/ 	.word	0x000000ff
        /*01b8*/ 	.word	0x00000000
        /*01bc*/ 	.short	0x0101
        /*01be*/ 	.byte	0x07
	.zero		1


	//   ....[16]....
        /*01c0*/ 	.word	0x000040b0
        /*01c4*/ 	.word	0x00000009
        /*01c8*/ 	.word	0x00000000
        /*01cc*/ 	.short	0x010a
        /*01ce*/ 	.byte	0x3f
	.zero		1


	//   ....[17]....
        /*01d0*/ 	.word	0x00005260
        /*01d4*/ 	.word	0x000000ff
        /*01d8*/ 	.word	0x00000000
        /*01dc*/ 	.short	0x0101
        /*01de*/ 	.byte	0x04
	.zero		1


	//   ....[18]....
        /*01e0*/ 	.word	0x000055c0
        /*01e4*/ 	.word	0x000000ff
        /*01e8*/ 	.word	0x00000000
        /*01ec*/ 	.short	0x0101
        /*01ee*/ 	.byte	0x04
	.zero		1


	//   ....[19]....
        /*01f0*/ 	.word	0x0000f620
        /*01f4*/ 	.word	0x00000006
        /*01f8*/ 	.word	0x00000020
        /*01fc*/ 	.short	0x010a
        /*01fe*/ 	.byte	0x3f
	.zero		1


	//   ....[20]....
        /*0200*/ 	.word	0x0000fa90
        /*0204*/ 	.word	0x00000003
        /*0208*/ 	.word	0x00000058
        /*020c*/ 	.short	0x0101
        /*020e*/ 	.byte	0x3f
	.zero		1


	//   ....[21]....
        /*0210*/ 	.word	0x00010190
        /*0214*/ 	.word	0x00000005
        /*0218*/ 	.word	0x00000000
        /*021c*/ 	.short	0x010a
        /*021e*/ 	.byte	0x3f
	.zero		1


	//   ....[22]....
        /*0220*/ 	.word	0x00010210
        /*0224*/ 	.word	0x00000007
        /*0228*/ 	.word	0x00000000
        /*022c*/ 	.short	0x010a
        /*022e*/ 	.byte	0x3f
	.zero		1


	//   ....[23]....
        /*0230*/ 	.word	0x000102a0
        /*0234*/ 	.word	0x00000006
        /*0238*/ 	.word	0x00000000
        /*023c*/ 	.short	0x010a
        /*023e*/ 	.byte	0x3f
	.zero		1


	//   ....[24]....
        /*0240*/ 	.word	0x00010330
        /*0244*/ 	.word	0x00000003
        /*0248*/ 	.word	0x00000000
        /*024c*/ 	.short	0x010a
        /*024e*/ 	.byte	0x3f
	.zero		1


	//   ....[25]....
        /*0250*/ 	.word	0x00010400
        /*0254*/ 	.word	0x00000003
        /*0258*/ 	.word	0x00000000
        /*025c*/ 	.short	0x010a
        /*025e*/ 	.byte	0x3f
	.zero		1


	//   ....[26]....
        /*0260*/ 	.word	0x000104d0
        /*0264*/ 	.word	0x00000014
        /*0268*/ 	.word	0x00000000
        /*026c*/ 	.short	0x010a
        /*026e*/ 	.byte	0x3f
	.zero		1


	//   ....[27]....
        /*0270*/ 	.word	0x00010520
        /*0274*/ 	.word	0x00000009
        /*0278*/ 	.word	0x00000000
        /*027c*/ 	.short	0x010a
        /*027e*/ 	.byte	0x3f
	.zero		1


	//   ....[28]....
        /*0280*/ 	.word	0x00010660
        /*0284*/ 	.word	0x00000006
        /*0288*/ 	.word	0x00000020
        /*028c*/ 	.short	0x010a
        /*028e*/ 	.byte	0x3f
	.zero		1


	//   ....[29]....
        /*0290*/ 	.word	0x00010730
        /*0294*/ 	.word	0x00000005
        /*0298*/ 	.word	0x00000000
        /*029c*/ 	.short	0x010a
        /*029e*/ 	.byte	0x3f
	.zero		1


	//   ....[30]....
        /*02a0*/ 	.word	0x00010780
        /*02a4*/ 	.word	0x00000007
        /*02a8*/ 	.word	0x00000000
        /*02ac*/ 	.short	0x010a
        /*02ae*/ 	.byte	0x3f
	.zero		1


	//   ....[31]....
        /*02b0*/ 	.word	0x000107d0
        /*02b4*/ 	.word	0x00000006
        /*02b8*/ 	.word	0x00000000
        /*02bc*/ 	.short	0x010a
        /*02be*/ 	.byte	0x3f
	.zero		1


	//----- nvinfo : EIATTR_NUM_MBARRIERS
	.align		4
.L_37:
        /*02c0*/ 	.byte	0x03, 0x38
        /*02c2*/ 	.short	0x000a


	//----- nvinfo : EIATTR_EXIT_INSTR_OFFSETS
	.align		4
        /*02c4*/ 	.byte	0x04, 0x1c
        /*02c6*/ 	.short	(.L_39 - .L_38)


	//   ....[0]....
.L_38:
        /*02c8*/ 	.word	0x00000610


	//   ....[1]....
        /*02cc*/ 	.word	0x00000ef0


	//   ....[2]....
        /*02d0*/ 	.word	0x0000ea00


	//   ....[3]....
        /*02d4*/ 	.word	0x0000f020


	//   ....[4]....
        /*02d8*/ 	.word	0x00010380


	//----- nvinfo : EIATTR_MAX_THREADS
	.align		4
.L_39:
        /*02dc*/ 	.byte	0x04, 0x05
        /*02de*/ 	.short	(.L_41 - .L_40)
.L_40:
        /*02e0*/ 	.word	0x00000180
        /*02e4*/ 	.word	0x00000001
        /*02e8*/ 	.word	0x00000001


	//----- nvinfo : EIATTR_CRS_STACK_SIZE
	.align		4
.L_41:
        /*02ec*/ 	.byte	0x04, 0x1e
        /*02ee*/ 	.short	(.L_43 - .L_42)
.L_42:
        /*02f0*/ 	.word	0x00000000


	//----- nvinfo : EIATTR_CBANK_PARAM_SIZE
	.align		4
.L_43:
        /*02f4*/ 	.byte	0x03, 0x19
        /*02f6*/ 	.short	0x0470


	//----- nvinfo : EIATTR_PARAM_CBANK
	.align		4
        /*02f8*/ 	.byte	0x04, 0x0a
        /*02fa*/ 	.short	(.L_45 - .L_44)
	.align		4
.L_44:
        /*02fc*/ 	.word	index@(.nv.constant0._ZN7cutlass13device_kernelINS_4gemm6kernel13GemmUniversalIN4cute5tupleIJiiiiEEENS1_10collective13CollectiveMmaINS1_39MainloopSm90TmaGmmaRmemAWarpSpecializedILi4ENS5_IJNS4_1CILi1EEESB_SB_EEENS1_35KernelTmaWarpSpecializedCooperativeEEENS5_IJNSA_ILi128EEENSA_ILi256EEESF_EEENS_12float_e5m2_tENS5_IJSB_llEEESI_SJ_NS4_8TiledMMAINS4_8MMA_AtomIJNS4_4SM904GMMA31MMA_64x256x32_F32E5M2E5M2_RS_TNILNSN_7ScaleInE1ELSP_1EEEEEENS4_6LayoutINS5_IJNSA_ILi2EEESB_SB_EEENS5_IJSB_NSA_ILi0EEESV_EEEEENS5_IJNS4_10UnderscoreESY_SY_EEEEENS4_13SM90_TMA_LOADENS4_14ComposedLayoutINS4_7SwizzleILi3ELi4ELi3EEENS4_18smem_ptr_flag_bitsILi8EEENSS_INS5_IJSF_NSA_ILi8EEEEEENS5_IJSB_SF_EEEEEEENS4_9Copy_AtomIJNS4_39AutoVectorizingCopyWithAssumedAlignmentILi128EEESI_EEENS4_8identityES11_S1B_vS1G_EENS_8epilogue10collective6detail29Sm90TmaWarpSpecializedAdapterINS1J_15DefaultEpilogueISI_NS5_IJlSB_lEEES1N_NS1I_6thread17LinearCombinationISI_Li1EffLNS1O_9ScaleType4KindE0ELNS_15FloatRoundStyleE2ESI_EENS1_15EpilogueDefaultEEEEEvvEEEEvNT_6ParamsE)
        /*0300*/ 	.short	0x0210
        /*0302*/ 	.short	0x0470


	//----- nvinfo : EIATTR_SW_WAR
	.align		4
.L_45:
        /*0304*/ 	.byte	0x04, 0x36
        /*0306*/ 	.short	(.L_47 - .L_46)
.L_46:
        /*0308*/ 	.word	0x00000008
.L_47:


//--------------------- .nv.callgraph             --------------------------
	.section	.nv.callgraph,"",@"SHT_CUDA_CALLGRAPH"
	.align	4
	.sectionentsize	8
	.align		4
        /*0000*/ 	.word	0x00000000
	.align		4
        /*0004*/ 	.word	0xffffffff
	.align		4
        /*0008*/ 	.word	index@(_ZN7cutlass13device_kernelINS_4gemm6kernel13GemmUniversalIN4cute5tupleIJiiiiEEENS1_10collective13CollectiveMmaINS1_39MainloopSm90TmaGmmaRmemAWarpSpecializedILi4ENS5_IJNS4_1CILi1EEESB_SB_EEENS1_35KernelTmaWarpSpecializedCooperativeEEENS5_IJNSA_ILi128EEENSA_ILi256EEESF_EEENS_12float_e5m2_tENS5_IJSB_llEEESI_SJ_NS4_8TiledMMAINS4_8MMA_AtomIJNS4_4SM904GMMA31MMA_64x256x32_F32E5M2E5M2_RS_TNILNSN_7ScaleInE1ELSP_1EEEEEENS4_6LayoutINS5_IJNSA_ILi2EEESB_SB_EEENS5_IJSB_NSA_ILi0EEESV_EEEEENS5_IJNS4_10UnderscoreESY_SY_EEEEENS4_13SM90_TMA_LOADENS4_14ComposedLayoutINS4_7SwizzleILi3ELi4ELi3EEENS4_18smem_ptr_flag_bitsILi8EEENSS_INS5_IJSF_NSA_ILi8EEEEEENS5_IJSB_SF_EEEEEEENS4_9Copy_AtomIJNS4_39AutoVectorizingCopyWithAssumedAlignmentILi128EEESI_EEENS4_8identityES11_S1B_vS1G_EENS_8epilogue10collective6detail29Sm90TmaWarpSpecializedAdapterINS1J_15DefaultEpilogueISI_NS5_IJlSB_lEEES1N_NS1I_6thread17LinearCombinationISI_Li1EffLNS1O_9ScaleType4KindE0ELNS_15FloatRoundStyleE2ESI_EENS1_15EpilogueDefaultEEEEEvvEEEEvNT_6ParamsE)
	.align		4
        /*000c*/ 	.word	index@(__assertfail)
	.align		4
        /*0010*/ 	.word	0x00000000
	.align		4
        /*0014*/ 	.word	0xfffffffe
	.align		4
        /*0018*/ 	.word	0x00000000
	.align		4
        /*001c*/ 	.word	0xfffffffd
	.align		4
        /*0020*/ 	.word	0x00000000
	.align		4
        /*0024*/ 	.word	0xfffffffc


//--------------------- .nv.constant4             --------------------------
	.section	.nv.constant4,"a",@progbits
	.align	8
	.align		8
.nv.constant4:
        /*0000*/ 	.dword	__assertfail
	.align		8
        /*0008*/ 	.dword	__unnamed_1
	.align		8
        /*0010*/ 	.dword	__unnamed_2
	.align		8
        /*0018*/ 	.dword	__unnamed_3
	.align		8
        /*0020*/ 	.dword	_ZN40_INTERNAL_3d166b11_4_k_cu_276c5a41_235634cuda3std3__45__cpo5beginE
	.align		8
        /*0028*/ 	.dword	_ZN40_INTERNAL_3d166b11_4_k_cu_276c5a41_235634cuda3std3__45__cpo3endE
	.align		8
        /*0030*/ 	.dword	_ZN40_INTERNAL_3d166b11_4_k_cu_276c5a41_235634cuda3std3__45__cpo6cbeginE
	.align		8
        /*0038*/ 	.dword	_ZN40_INTERNAL_3d166b11_4_k_cu_276c5a41_235634cuda3std3__45__cpo4cendE
	.align		8
        /*0040*/ 	.dword	_ZN40_INTERNAL_3d166b11_4_k_cu_276c5a41_235634cuda3std3__442_GLOBAL__N__3d166b11_4_k_cu_276c5a41_235636ignoreE
	.align		8
        /*0048*/ 	.dword	_ZN40_INTERNAL_3d166b11_4_k_cu_276c5a41_235634cuda3std3__419piecewise_constructE
	.align		8
        /*0050*/ 	.dword	_ZN40_INTERNAL_3d166b11_4_k_cu_276c5a41_235634cuda3std3__48in_placeE
	.align		8
        /*0058*/ 	.dword	_ZN40_INTERNAL_3d166b11_4_k_cu_276c5a41_235634cuda3std6ranges3__45__cpo4swapE
	.align		8
        /*0060*/ 	.dword	_ZN40_INTERNAL_3d166b11_4_k_cu_276c5a41_235634cuda3std6ranges3__45__cpo9iter_moveE
	.align		8
        /*0068*/ 	.dword	_ZN40_INTERNAL_3d166b11_4_k_cu_276c5a41_235634cute7productE
	.align		8
        /*0070*/ 	.dword	_ZN40_INTERNAL_3d166b11_4_k_cu_276c5a41_235634cute1_E
	.align		8
        /*0078*/ 	.dword	$str$24
	.align		8
        /*0080*/ 	.dword	$str$25


//--------------------- .text._ZN7cutlass13device_kernelINS_4gemm6kernel13GemmUniversalIN4cute5tupleIJiiiiEEENS1_10collective13CollectiveMmaINS1_39MainloopSm90TmaGmmaRmemAWarpSpecializedILi4ENS5_IJNS4_1CILi1EEESB_SB_EEENS1_35KernelTmaWarpSpecializedCooperativeEEENS5_IJNSA_ILi128EEENSA_ILi256EEESF_EEENS_12float_e5m2_tENS5_IJSB_llEEESI_SJ_NS4_8TiledMMAINS4_8MMA_AtomIJNS4_4SM904GMMA31MMA_64x256x32_F32E5M2E5M2_RS_TNILNSN_7ScaleInE1ELSP_1EEEEEENS4_6LayoutINS5_IJNSA_ILi2EEESB_SB_EEENS5_IJSB_NSA_ILi0EEESV_EEEEENS5_IJNS4_10UnderscoreESY_SY_EEEEENS4_13SM90_TMA_LOADENS4_14ComposedLayoutINS4_7SwizzleILi3ELi4ELi3EEENS4_18smem_ptr_flag_bitsILi8EEENSS_INS5_IJSF_NSA_ILi8EEEEEENS5_IJSB_SF_EEEEEEENS4_9Copy_AtomIJNS4_39AutoVectorizingCopyWithAssumedAlignmentILi128EEESI_EEENS4_8identityES11_S1B_vS1G_EENS_8epilogue10collective6detail29Sm90TmaWarpSpecializedAdapterINS1J_15DefaultEpilogueISI_NS5_IJlSB_lEEES1N_NS1I_6thread17LinearCombinationISI_Li1EffLNS1O_9ScaleType4KindE0ELNS_15FloatRoundStyleE2ESI_EENS1_15EpilogueDefaultEEEEEvvEEEEvNT_6ParamsE --------------------------
	.section	.text._ZN7cutlass13device_kernelINS_4gemm6kernel13GemmUniversalIN4cute5tupleIJiiiiEEENS1_10collective13CollectiveMmaINS1_39MainloopSm90TmaGmmaRmemAWarpSpecializedILi4ENS5_IJNS4_1CILi1EEESB_SB_EEENS1_35KernelTmaWarpSpecializedCooperativeEEENS5_IJNSA_ILi128EEENSA_ILi256EEESF_EEENS_12float_e5m2_tENS5_IJSB_llEEESI_SJ_NS4_8TiledMMAINS4_8MMA_AtomIJNS4_4SM904GMMA31MMA_64x256x32_F32E5M2E5M2_RS_TNILNSN_7ScaleInE1ELSP_1EEEEEENS4_6LayoutINS5_IJNSA_ILi2EEESB_SB_EEENS5_IJSB_NSA_ILi0EEESV_EEEEENS5_IJNS4_10UnderscoreESY_SY_EEEEENS4_13SM90_TMA_LOADENS4_14ComposedLayoutINS4_7SwizzleILi3ELi4ELi3EEENS4_18smem_ptr_flag_bitsILi8EEENSS_INS5_IJSF_NSA_ILi8EEEEEENS5_IJSB_SF_EEEEEEENS4_9Copy_AtomIJNS4_39AutoVectorizingCopyWithAssumedAlignmentILi128EEESI_EEENS4_8identityES11_S1B_vS1G_EENS_8epilogue10collective6detail29Sm90TmaWarpSpecializedAdapterINS1J_15DefaultEpilogueISI_NS5_IJlSB_lEEES1N_NS1I_6thread17LinearCombinationISI_Li1EffLNS1O_9ScaleType4KindE0ELNS_15FloatRoundStyleE2ESI_EENS1_15EpilogueDefaultEEEEEvvEEEEvNT_6ParamsE,"ax",@progbits
	.align	128
.text._ZN7cutlass13device_kernelINS_4gemm6kernel13GemmUniversalIN4cute5tupleIJiiiiEEENS1_10collective13CollectiveMmaINS1_39MainloopSm90TmaGmmaRmemAWarpSpecializedILi4ENS5_IJNS4_1CILi1EEESB_SB_EEENS1_35KernelTmaWarpSpecializedCooperativeEEENS5_IJNSA_ILi128EEENSA_ILi256EEESF_EEENS_12float_e5m2_tENS5_IJSB_llEEESI_SJ_NS4_8TiledMMAINS4_8MMA_AtomIJNS4_4SM904GMMA31MMA_64x256x32_F32E5M2E5M2_RS_TNILNSN_7ScaleInE1ELSP_1EEEEEENS4_6LayoutINS5_IJNSA_ILi2EEESB_SB_EEENS5_IJSB_NSA_ILi0EEESV_EEEEENS5_IJNS4_10UnderscoreESY_SY_EEEEENS4_13SM90_TMA_LOADENS4_14ComposedLayoutINS4_7SwizzleILi3ELi4ELi3EEENS4_18smem_ptr_flag_bitsILi8EEENSS_INS5_IJSF_NSA_ILi8EEEEEENS5_IJSB_SF_EEEEEEENS4_9Copy_AtomIJNS4_39AutoVectorizingCopyWithAssumedAlignmentILi128EEESI_EEENS4_8identityES11_S1B_vS1G_EENS_8epilogue10collective6detail29Sm90TmaWarpSpecializedAdapterINS1J_15DefaultEpilogueISI_NS5_IJlSB_lEEES1N_NS1I_6thread17LinearCombinationISI_Li1EffLNS1O_9ScaleType4KindE0ELNS_15FloatRoundStyleE2ESI_EENS1_15EpilogueDefaultEEEEEvvEEEEvNT_6ParamsE:
        .type           _ZN7cutlass13device_kernelINS_4gemm6kernel13GemmUniversalIN4cute5tupleIJiiiiEEENS1_10collective13CollectiveMmaINS1_39MainloopSm90TmaGmmaRmemAWarpSpecializedILi4ENS5_IJNS4_1CILi1EEESB_SB_EEENS1_35KernelTmaWarpSpecializedCooperativeEEENS5_IJNSA_ILi128EEENSA_ILi256EEESF_EEENS_12float_e5m2_tENS5_IJSB_llEEESI_SJ_NS4_8TiledMMAINS4_8MMA_AtomIJNS4_4SM904GMMA31MMA_64x256x32_F32E5M2E5M2_RS_TNILNSN_7ScaleInE1ELSP_1EEEEEENS4_6LayoutINS5_IJNSA_ILi2EEESB_SB_EEENS5_IJSB_NSA_ILi0EEESV_EEEEENS5_IJNS4_10UnderscoreESY_SY_EEEEENS4_13SM90_TMA_LOADENS4_14ComposedLayoutINS4_7SwizzleILi3ELi4ELi3EEENS4_18smem_ptr_flag_bitsILi8EEENSS_INS5_IJSF_NSA_ILi8EEEEEENS5_IJSB_SF_EEEEEEENS4_9Copy_AtomIJNS4_39AutoVectorizingCopyWithAssumedAlignmentILi128EEESI_EEENS4_8identityES11_S1B_vS1G_EENS_8epilogue10collective6detail29Sm90TmaWarpSpecializedAdapterINS1J_15DefaultEpilogueISI_NS5_IJlSB_lEEES1N_NS1I_6thread17LinearCombinationISI_Li1EffLNS1O_9ScaleType4KindE0ELNS_15FloatRoundStyleE2ESI_EENS1_15EpilogueDefaultEEEEEvvEEEEvNT_6ParamsE,@function
        .size           _ZN7cutlass13device_kernelINS_4gemm6kernel13GemmUniversalIN4cute5tupleIJiiiiEEENS1_10collective13CollectiveMmaINS1_39MainloopSm90TmaGmmaRmemAWarpSpecializedILi4ENS5_IJNS4_1CILi1EEESB_SB_EEENS1_35KernelTmaWarpSpecializedCooperativeEEENS5_IJNSA_ILi128EEENSA_ILi256EEESF_EEENS_12float_e5m2_tENS5_IJSB_llEEESI_SJ_NS4_8TiledMMAINS4_8MMA_AtomIJNS4_4SM904GMMA31MMA_64x256x32_F32E5M2E5M2_RS_TNILNSN_7ScaleInE1ELSP_1EEEEEENS4_6LayoutINS5_IJNSA_ILi2EEESB_SB_EEENS5_IJSB_NSA_ILi0EEESV_EEEEENS5_IJNS4_10UnderscoreESY_SY_EEEEENS4_13SM90_TMA_LOADENS4_14ComposedLayoutINS4_7SwizzleILi3ELi4ELi3EEENS4_18smem_ptr_flag_bitsILi8EEENSS_INS5_IJSF_NSA_ILi8EEEEEENS5_IJSB_SF_EEEEEEENS4_9Copy_AtomIJNS4_39AutoVectorizingCopyWithAssumedAlignmentILi128EEESI_EEENS4_8identityES11_S1B_vS1G_EENS_8epilogue10collective6detail29Sm90TmaWarpSpecializedAdapterINS1J_15DefaultEpilogueISI_NS5_IJlSB_lEEES1N_NS1I_6thread17LinearCombinationISI_Li1EffLNS1O_9ScaleType4KindE0ELNS_15FloatRoundStyleE2ESI_EENS1_15EpilogueDefaultEEEEEvvEEEEvNT_6ParamsE,(.L_x_358 - _ZN7cutlass13device_kernelINS_4gemm6kernel13GemmUniversalIN4cute5tupleIJiiiiEEENS1_10collective13CollectiveMmaINS1_39MainloopSm90TmaGmmaRmemAWarpSpecializedILi4ENS5_IJNS4_1CILi1EEESB_SB_EEENS1_35KernelTmaWarpSpecializedCooperativeEEENS5_IJNSA_ILi128EEENSA_ILi256EEESF_EEENS_12float_e5m2_tENS5_IJSB_llEEESI_SJ_NS4_8TiledMMAINS4_8MMA_AtomIJNS4_4SM904GMMA31MMA_64x256x32_F32E5M2E5M2_RS_TNILNSN_7ScaleInE1ELSP_1EEEEEENS4_6LayoutINS5_IJNSA_ILi2EEESB_SB_EEENS5_IJSB_NSA_ILi0EEESV_EEEEENS5_IJNS4_10UnderscoreESY_SY_EEEEENS4_13SM90_TMA_LOADENS4_14ComposedLayoutINS4_7SwizzleILi3ELi4ELi3EEENS4_18smem_ptr_flag_bitsILi8EEENSS_INS5_IJSF_NSA_ILi8EEEEEENS5_IJSB_SF_EEEEEEENS4_9Copy_AtomIJNS4_39AutoVectorizingCopyWithAssumedAlignmentILi128EEESI_EEENS4_8identityES11_S1B_vS1G_EENS_8epilogue10collective6detail29Sm90TmaWarpSpecializedAdapterINS1J_15DefaultEpilogueISI_NS5_IJlSB_lEEES1N_NS1I_6thread17LinearCombinationISI_Li1EffLNS1O_9ScaleType4KindE0ELNS_15FloatRoundStyleE2ESI_EENS1_15EpilogueDefaultEEEEEvvEEEEvNT_6ParamsE)
        .other          _ZN7cutlass13device_kernelINS_4gemm6kernel13GemmUniversalIN4cute5tupleIJiiiiEEENS1_10collective13CollectiveMmaINS1_39MainloopSm90TmaGmmaRmemAWarpSpecializedILi4ENS5_IJNS4_1CILi1EEESB_SB_EEENS1_35KernelTmaWarpSpecializedCooperativeEEENS5_IJNSA_ILi128EEENSA_ILi256EEESF_EEENS_12float_e5m2_tENS5_IJSB_llEEESI_SJ_NS4_8TiledMMAINS4_8MMA_AtomIJNS4_4SM904GMMA31MMA_64x256x32_F32E5M2E5M2_RS_TNILNSN_7ScaleInE1ELSP_1EEEEEENS4_6LayoutINS5_IJNSA_ILi2EEESB_SB_EEENS5_IJSB_NSA_ILi0EEESV_EEEEENS5_IJNS4_10UnderscoreESY_SY_EEEEENS4_13SM90_TMA_LOADENS4_14ComposedLayoutINS4_7SwizzleILi3ELi4ELi3EEENS4_18smem_ptr_flag_bitsILi8EEENSS_INS5_IJSF_NSA_ILi8EEEEEENS5_IJSB_SF_EEEEEEENS4_9Copy_AtomIJNS4_39AutoVectorizingCopyWithAssumedAlignmentILi128EEESI_EEENS4_8identityES11_S1B_vS1G_EENS_8epilogue10collective6detail29Sm90TmaWarpSpecializedAdapterINS1J_15DefaultEpilogueISI_NS5_IJlSB_lEEES1N_NS1I_6thread17LinearCombinationISI_Li1EffLNS1O_9ScaleType4KindE0ELNS_15FloatRoundStyleE2ESI_EENS1_15EpilogueDefaultEEEEEvvEEEEvNT_6ParamsE,@"STO_CUDA_ENTRY STV_DEFAULT"
_ZN7cutlass13device_kernelINS_4gemm6kernel13GemmUniversalIN4cute5tupleIJiiiiEEENS1_10collective13CollectiveMmaINS1_39MainloopSm90TmaGmmaRmemAWarpSpecializedILi4ENS5_IJNS4_1CILi1EEESB_SB_EEENS1_35KernelTmaWarpSpecializedCooperativeEEENS5_IJNSA_ILi128EEENSA_ILi256EEESF_EEENS_12float_e5m2_tENS5_IJSB_llEEESI_SJ_NS4_8TiledMMAINS4_8MMA_AtomIJNS4_4SM904GMMA31MMA_64x256x32_F32E5M2E5M2_RS_TNILNSN_7ScaleInE1ELSP_1EEEEEENS4_6LayoutINS5_IJNSA_ILi2EEESB_SB_EEENS5_IJSB_NSA_ILi0EEESV_EEEEENS5_IJNS4_10UnderscoreESY_SY_EEEEENS4_13SM90_TMA_LOADENS4_14ComposedLayoutINS4_7SwizzleILi3ELi4ELi3EEENS4_18smem_ptr_flag_bitsILi8EEENSS_INS5_IJSF_NSA_ILi8EEEEEENS5_IJSB_SF_EEEEEEENS4_9Copy_AtomIJNS4_39AutoVectorizingCopyWithAssumedAlignmentILi128EEESI_EEENS4_8identityES11_S1B_vS1G_EENS_8epilogue10collective6detail29Sm90TmaWarpSpecializedAdapterINS1J_15DefaultEpilogueISI_NS5_IJlSB_lEEES1N_NS1I_6thread17LinearCombinationISI_Li1EffLNS1O_9ScaleType4KindE0ELNS_15FloatRoundStyleE2ESI_EENS1_15EpilogueDefaultEEEEEvvEEEEvNT_6ParamsE:
[----:B------:R-:W0:Y:S01]  /*0000*/  LDC R1, c[0x0][0x28] ;  /* 0x00000a00ff017b82 */ /* 0x000e220000000800 */
[----:B------:R-:W1:Y:S01]  /*0010*/  S2R R18, SR_TID.X ;  /* 0x0000000000127919 */ /* 0x000e620000002100 */
[----:B------:R-:W-:Y:S01]  /*0020*/  ELECT P0, URZ, PT ;  /* 0x00000000003f782f */ /* 0x000fe20003800000 */
[----:B------:R-:W-:Y:S01]  /*0030*/  BSSY B0, `(.L_x_0) ;  /* 0x0000015000007945 */ /* 0x000fe20003800000 */
[--C-:B-1----:R-:W-:Y:S02]  /*0040*/  SHF.R.U32.HI R0, RZ, 0x5, R18.reuse ;  /* 0x00000005ff007819 */ /* 0x102fe40000011612 */
[----:B------:R-:W-:-:S03]  /*0050*/  SHF.R.U32.HI R2, RZ, 0x7, R18 ;  /* 0x00000007ff027819 */ /* 0x000fc60000011612 */
[----:B------:R-:W1:Y:S04]  /*0060*/  SHFL.IDX PT, R3, R0, RZ, 0x1f ;  /* 0x00001fff00037589 */ /* 0x000e6800000e0000 */
[----:B------:R-:W2:Y:S01]  /*0070*/  SHFL.IDX PT, R2, R2, RZ, 0x1f ;  /* 0x00001fff02027589 */ /* 0x000ea200000e0000 */
[----:B-1----:R-:W-:Y:S02]  /*0080*/  R2UR UR4, R3 ;  /* 0x00000000030472ca */ /* 0x002fe400000e0000 */
[----:B--2---:R-:W-:-:S11]  /*0090*/  R2UR UR6, R2 ;  /* 0x00000000020672ca */ /* 0x004fd600000e0000 */
[----:B------:R-:W-:Y:S02]  /*00a0*/  USHF.R.S32.HI UR5, URZ, 0x1f, UR4 ;  /* 0x0000001f3f057899 */ /* 0x000fe40008011404 */
[----:B------:R-:W-:Y:S02]  /*00b0*/  ISETP.NE.OR P0, PT, RZ, UR4, !P0 ;  /* 0x00000004ff007c0c */ /* 0x000fe4000c705670 */
[----:B------:R-:W-:-:S04]  /*00c0*/  ULEA.HI UR5, UR5, UR4, URZ, 0x2 ;  /* 0x0000000405057291 */ /* 0x000fc8000f8f103f */
[----:B------:R-:W-:-:S04]  /*00d0*/  ULOP3.LUT UR5, UR5, 0xfffffffc, URZ, 0xc0, !UPT ;  /* 0xfffffffc05057892 */ /* 0x000fc8000f8ec03f */
[----:B------:R-:W-:-:S03]  /*00e0*/  UIADD3 UR8, UR4, -UR5, URZ ;  /* 0x8000000504087290 */ /* 0x000fc6000fffe03f */
[----:B0-----:R-:W-:Y:S09]  /*00f0*/  @P0 BRA `(.L_x_1) ;  /* 0x0000000000200947 */ /* 0x001ff20003800000 */
[----:B------:R-:W-:Y:S02]  /*0100*/  ULDC.64 UR4, c[0x0][0x198] ;  /* 0x0000660000047ab9 */ /* 0x000fe40000000a00 */
[----:B------:R-:W-:Y:S02]  /*0110*/  UIADD3 UR10, UP0, UR4, 0xf0, URZ ;  /* 0x000000f0040a7890 */ /* 0x000fe4000ff1e03f */
[----:B------:R-:W-:Y:S02]  /*0120*/  UIADD3 UR4, UP1, UR4, 0x1f0, URZ ;  /* 0x000001f004047890 */ /* 0x000fe4000ff3e03f */
[----:B------:R-:W-:Y:S02]  /*0130*/  UIADD3.X UR11, URZ, UR5, URZ, UP0, !UPT ;  /* 0x000000053f0b7290 */ /* 0x000fe400087fe43f */
[----:B------:R-:W-:-:S07]  /*0140*/  UIADD3.X UR5, URZ, UR5, URZ, UP1, !UPT ;  /* 0x000000053f057290 */ /* 0x000fce0008ffe43f */
[----:B------:R0:W-:Y:S02]  /*0150*/  UTMACCTL.PF [UR10] ;  /* 0x000000000a0079b9 */ /* 0x0001e40008040000 */
[----:B------:R0:W-:Y:S02]  /*0160*/  UTMACCTL.PF [UR4] ;  /* 0x00000000040079b9 */ /* 0x0001e40008040000 */
[----:B0-----:R-:W-:Y:S01]  /*0170*/  NOP ;  /* 0x0000000000007918 */ /* 0x001fe20000000000 */
.L_x_1:
[----:B------:R-:W-:Y:S05]  /*0180*/  BSYNC B0 ;  /* 0x0000000000007941 */ /* 0x000fea0003800000 */
.L_x_0:
[----:B------:R-:W0:Y:S01]  /*0190*/  SHFL.IDX PT, R2, R0, RZ, 0x1f ;  /* 0x00001fff00027589 */ /* 0x000e2200000e0000 */
[----:B------:R-:W-:Y:S01]  /*01a0*/  UISETP.NE.AND UP0, UPT, UR8, 0x3, UPT ;  /* 0x000000030800788c */ /* 0x000fe2000bf05270 */
[----:B------:R-:W-:Y:S01]  /*01b0*/  ISETP.NE.AND P1, PT, RZ, UR6, PT ;  /* 0x00000006ff007c0c */ /* 0x000fe2000bf25270 */
[----:B------:R-:W-:Y:S02]  /*01c0*/  UIADD3 UR10, UR6, -0x1, URZ ;  /* 0xffffffff060a7890 */ /* 0x000fe4000fffe03f */
[----:B------:R-:W-:Y:S02]  /*01d0*/  UISETP.EQ.OR UP0, UPT, UR8, URZ, !UP0 ;  /* 0x0000003f0800728c */ /* 0x000fe4000c702670 */
[----:B------:R-:W-:Y:S02]  /*01e0*/  UISETP.GE.U32.AND UP1, UPT, UR10, 0x2, UPT ;  /* 0x000000020a00788c */ /* 0x000fe4000bf26070 */
[----:B------:R-:W-:-:S04]  /*01f0*/  UISETP.EQ.AND UP0, UPT, UR6, URZ, UP0 ;  /* 0x0000003f0600728c */ /* 0x000fc80008702270 */
[----:B------:R-:W-:-:S04]  /*0200*/  USEL UR40, URZ, 0x1, !UP0 ;  /* 0x000000013f287887 */ /* 0x000fc8000c000000 */
[----:B------:R-:W-:Y:S01]  /*0210*/  USEL UR40, UR40, 0x2, UP1 ;  /* 0x0000000228287887 */ /* 0x000fe20008800000 */
[----:B0-----:R-:W-:-:S13]  /*0220*/  ISETP.NE.AND P0, PT, R2, RZ, PT ;  /* 0x000000ff0200720c */ /* 0x001fda0003f05270 */
[----:B------:R-:W-:Y:S05]  /*0230*/  @P0 BRA `(.L_x_2) ;  /* 0x0000000000580947 */ /* 0x000fea0003800000 */
[----:B------:R-:W0:Y:S01]  /*0240*/  S2UR UR9, SR_CgaCtaId ;  /* 0x00000000000979c3 */ /* 0x000e220000008800 */
[----:B------:R-:W-:Y:S01]  /*0250*/  UMOV UR4, 0x400 ;  /* 0x0000040000047882 */ /* 0x000fe20000000000 */
[----:B------:R-:W-:Y:S01]  /*0260*/  UMOV UR5, 0x1 ;  /* 0x0000000100057882 */ /* 0x000fe20000000000 */
[----:B------:R-:W-:Y:S01]  /*0270*/  UMOV UR6, 0x100 ;  /* 0x0000010000067882 */ /* 0x000fe20000000000 */
[----:B------:R-:W-:Y:S01]  /*0280*/  ELECT P0, URZ, PT ;  /* 0x00000000003f782f */ /* 0x000fe20003800000 */
[----:B------:R-:W-:-:S04]  /*0290*/  UIADD3 UR6, -UR6, 0x100000, URZ ;  /* 0x0010000006067890 */ /* 0x000fc8000fffe13f */
[----:B------:R-:W-:Y:S02]  /*02a0*/  USHF.L.U32 UR7, UR6, 0xb, URZ ;  /* 0x0000000b06077899 */ /* 0x000fe4000800063f */
[----:B------:R-:W-:Y:S02]  /*02b0*/  USHF.L.U32 UR6, UR6, 0x1, URZ ;  /* 0x0000000106067899 */ /* 0x000fe4000800063f */
[----:B0-----:R-:W-:Y:S02]  /*02c0*/  ULEA UR9, UR9, UR4, 0x18 ;  /* 0x0000000409097291 */ /* 0x001fe4000f8ec03f */
[----:B------:R-:W-:-:S04]  /*02d0*/  UIADD3 UR4, -UR5, 0x100000, URZ ;  /* 0x0010000005047890 */ /* 0x000fc8000fffe13f */
[----:B------:R-:W-:Y:S02]  /*02e0*/  USHF.L.U32 UR5, UR4, 0xb, URZ ;  /* 0x0000000b04057899 */ /* 0x000fe4000800063f */
[----:B------:R-:W-:Y:S01]  /*02f0*/  USHF.L.U32 UR4, UR4, 0x1, URZ ;  /* 0x0000000104047899 */ /* 0x000fe2000800063f */
[----:B------:R-:W0:Y:S11]  /*0300*/  FENCE.VIEW.ASYNC.S ;  /* 0x00000000000073c6 */ /* 0x000e360000000000 */
[----:B0-----:R0:W1:Y:S01]  /*0310*/  SYNCS.EXCH.64 URZ, [UR9], UR4 ;  /* 0x00000004093f75b2 */ /* 0x0010620008000100 */
[----:B------:R0:W2:Y:S01]  /*0320*/  SYNCS.EXCH.64 URZ, [UR9+0x20], UR6 ;  /* 0x00002006093f75b2 */ /* 0x0000a20008000100 */
[----:B------:R0:W3:Y:S01]  /*0330*/  SYNCS.EXCH.64 URZ, [UR9+0x8], UR4 ;  /* 0x00000804093f75b2 */ /* 0x0000e20008000100 */
[----:B------:R0:W4:Y:S01]  /*0340*/  SYNCS.EXCH.64 URZ, [UR9+0x28], UR6 ;  /* 0x00002806093f75b2 */ /* 0x0001220008000100 */
[----:B------:R0:W0:Y:S01]  /*0350*/  SYNCS.EXCH.64 URZ, [UR9+0x10], UR4 ;  /* 0x00001004093f75b2 */ /* 0x0000220008000100 */
[----:B------:R0:W0:Y:S01]  /*0360*/  SYNCS.EXCH.64 URZ, [UR9+0x30], UR6 ;  /* 0x00003006093f75b2 */ /* 0x0000220008000100 */
[----:B------:R0:W0:Y:S01]  /*0370*/  SYNCS.EXCH.64 URZ, [UR9+0x18], UR4 ;  /* 0x00001804093f75b2 */ /* 0x0000220008000100 */
[----:B------:R0:W0:Y:S01]  /*0380*/  SYNCS.EXCH.64 URZ, [UR9+0x38], UR6 ;  /* 0x00003806093f75b2 */ /* 0x0000220008000100 */
[----:B------:R-:W-:Y:S01]  /*0390*/  NOP ;  /* 0x0000000000007918 */ /* 0x000fe20000000000 */
.L_x_2:
[----:B------:R-:W5:Y:S01]  /*03a0*/  SHFL.IDX PT, R0, R0, RZ, 0x1f ;  /* 0x00001fff00007589 */ /* 0x000f6200000e0000 */
[----:B------:R-:W1:Y:S01]  /*03b0*/  LDC R2, c[0x0][0x65c] ;  /* 0x00019700ff027b82 */ /* 0x000e620000000800 */
[----:B------:R-:W-:Y:S01]  /*03c0*/  ELECT P0, URZ, PT ;  /* 0x00000000003f782f */ /* 0x000fe20003800000 */
[----:B------:R-:W-:Y:S01]  /*03d0*/  NOP ;  /* 0x0000000000007918 */ /* 0x000fe20000000000 */
[----:B------:R-:W2:Y:S01]  /*03e0*/  S2R R4, SR_CTAID.X ;  /* 0x0000000000047919 */ /* 0x000ea20000002500 */
[----:B0-----:R-:W-:Y:S01]  /*03f0*/  UMOV UR4, 0x20 ;  /* 0x0000002000047882 */ /* 0x001fe20000000000 */
[----:B------:R-:W-:Y:S01]  /*0400*/  IMAD.MOV.U32 R5, RZ, RZ, RZ ;  /* 0x000000ffff057224 */ /* 0x000fe200078e00ff */
[----:B------:R-:W-:Y:S01]  /*0410*/  NOP ;  /* 0x0000000000007918 */ /* 0x000fe20000000000 */
[----:B-----5:R-:W-:Y:S02]  /*0420*/  ISETP.NE.OR P0, PT, R0, RZ, !P0 ;  /* 0x000000ff0000720c */ /* 0x020fe40004705670 */
[----:B-1----:R-:W-:Y:S01]  /*0430*/  ISETP.NE.AND P2, PT, R2, 0x1, PT ;  /* 0x000000010200780c */ /* 0x002fe20003f45270 */
[----:B------:R-:W0:Y:S03]  /*0440*/  S2R R0, SR_CTAID.Y ;  /* 0x0000000000007919 */ /* 0x000e260000002600 */
[----:B------:R-:W-:-:S07]  /*0450*/  P2R R3, PR, RZ, 0x4 ;  /* 0x00000004ff037803 */ /* 0x000fce0000000000 */
[----:B------:R-:W-:Y:S01]  /*0460*/  VOTEU.ALL UP0, P0 ;  /* 0x00000000003f7886 */ /* 0x000fe20000000000 */
[----:B------:R-:W-:Y:S01]  /*0470*/  VOTEU.ALL UP1, P0 ;  /* 0x00000000003f7886 */ /* 0x000fe20000020000 */
[----:B------:R-:W2:Y:S01]  /*0480*/  @P2 LDC R17, c[0x0][0x10] ;  /* 0x00000400ff112b82 */ /* 0x000ea20000000800 */
[----:B------:R-:W-:Y:S02]  /*0490*/  @P2 IMAD.MOV.U32 R7, RZ, RZ, RZ ;  /* 0x000000ffff072224 */ /* 0x000fe400078e00ff */
[----:B------:R-:W-:Y:S01]  /*04a0*/  @!UP0 UMOV UR6, 0x400 ;  /* 0x0000040000068882 */ /* 0x000fe20000000000 */
[----:B------:R-:W-:-:S04]  /*04b0*/  @!UP0 UIADD3 UR4, -UR4, 0x100000, URZ ;  /* 0x0010000004048890 */ /* 0x000fc8000fffe13f */
[----:B------:R-:W-:Y:S02]  /*04c0*/  @!UP0 USHF.L.U32 UR5, UR4, 0xb, URZ ;  /* 0x0000000b04058899 */ /* 0x000fe4000800063f */
[----:B------:R-:W-:Y:S01]  /*04d0*/  @!UP0 USHF.L.U32 UR4, UR4, 0x1, URZ ;  /* 0x0000000104048899 */ /* 0x000fe2000800063f */
[----:B------:R-:W-:Y:S01]  /*04e0*/  @P2 IMAD.MOV.U32 R9, RZ, RZ, RZ ;  /* 0x000000ffff092224 */ /* 0x000fe200078e00ff */
[----:B------:R-:W1:Y:S08]  /*04f0*/  @!UP0 S2UR UR7, SR_CgaCtaId ;  /* 0x00000000000789c3 */ /* 0x000e700000008800 */
[----:B------:R-:W5:Y:S01]  /*0500*/  @!P2 LDC R3, c[0x0][0xc] ;  /* 0x00000300ff03ab82 */ /* 0x000f620000000800 */
[----:B0-----:R-:W-:-:S04]  /*0510*/  @P2 IMAD.MOV.U32 R6, RZ, RZ, R0 ;  /* 0x000000ffff062224 */ /* 0x001fc800078e0000 */
[----:B--2---:R-:W-:-:S04]  /*0520*/  @P2 IMAD.WIDE.U32 R16, R4, R17, R6 ;  /* 0x0000001104102225 */ /* 0x004fc800078e0006 */
[----:B------:R-:W-:Y:S01]  /*0530*/  @P2 IMAD.IADD R17, R17, 0x1, R9 ;  /* 0x0000000111112824 */ /* 0x000fe200078e0209 */
[----:B-1----:R-:W-:Y:S01]  /*0540*/  @!UP0 ULEA UR6, UR7, UR6, 0x18 ;  /* 0x0000000607068291 */ /* 0x002fe2000f8ec03f */
[----:B------:R-:W-:Y:S01]  /*0550*/  VOTEU.ALL UP0, P0 ;  /* 0x00000000003f7886 */ /* 0x000fe20000000000 */
[----:B-----5:R-:W-:Y:S01]  /*0560*/  @!P2 IMAD.WIDE.U32 R6, R3, R0, R4 ;  /* 0x000000000306a225 */ /* 0x020fe200078e0004 */
[----:B------:R-:W0:Y:S09]  /*0570*/  FENCE.VIEW.ASYNC.S ;  /* 0x00000000000073c6 */ /* 0x000e320000000000 */
[----:B0-----:R0:W3:Y:S01]  /*0580*/  @!UP0 SYNCS.EXCH.64 URZ, [UR6+0x50], UR4 ;  /* 0x00005004063f85b2 */ /* 0x0010e20008000100 */
[----:B------:R-:W-:-:S02]  /*0590*/  @!P2 IMAD.MOV.U32 R16, RZ, RZ, R6 ;  /* 0x000000ffff10a224 */ /* 0x000fc400078e0006 */
[----:B------:R-:W-:Y:S01]  /*05a0*/  @!P2 IMAD.MOV.U32 R17, RZ, RZ, R7 ;  /* 0x000000ffff11a224 */ /* 0x000fe200078e0007 */
[----:B------:R0:W3:Y:S01]  /*05b0*/  @!UP1 SYNCS.EXCH.64 URZ, [UR6+0x58], UR4 ;  /* 0x00005804063f95b2 */ /* 0x0000e20008000100 */
[----:B------:R-:W-:Y:S01]  /*05c0*/  NOP ;  /* 0x0000000000007918 */ /* 0x000fe20000000000 */
[----:B---34-:R-:W-:Y:S06]  /*05d0*/  BAR.SYNC.DEFER_BLOCKING 0x0 ;  /* 0x0000000000007b1d */ /* 0x018fec0000010000 */
[----:B------:R-:W-:Y:S05]  /*05e0*/  @!P1 BRA `(.L_x_3) ;  /* 0x000000e400089947 */ /* 0x000fea0003800000 */
[----:B------:R-:W-:-:S06]  /*05f0*/  UISETP.GT.U32.AND UP0, UPT, UR10, 0x1, UPT ;  /* 0x000000010a00788c */ /* 0x000fcc000bf04070 */
[----:B------:R-:W-:-:S13]  /*0600*/  PLOP3.LUT P0, PT, PT, PT, UP0, 0x80, 0x0 ;  /* 0x000000000000781c */ /* 0x000fda0003f0f008 */
[----:B0-----:R-:W-:Y:S05]  /*0610*/  @P0 EXIT ;  /* 0x000000000000094d */ /* 0x001fea0003800000 */
[----:B------:R-:W-:Y:S01]  /*0620*/  ULDC.64 UR4, c[0x0][0x650] ;  /* 0x0001940000047ab9 */ /* 0x000fe20000000a00 */
[----:B------:R-:W-:Y:S01]  /*0630*/  UMOV UR43, 0xffffffff ;  /* 0xffffffff002b7882 */ /* 0x000fe20000000000 */
[----:B------:R-:W-:Y:S01]  /*0640*/  ISETP.GE.U32.AND P0, PT, R16, UR4, PT ;  /* 0x0000000410007c0c */ /* 0x000fe2000bf06070 */
[----:B------:R-:W-:Y:S01]  /*0650*/  IMAD.MOV.U32 R23, RZ, RZ, -0x1 ;  /* 0xffffffffff177424 */ /* 0x000fe200078e00ff */
[----:B------:R-:W-:Y:S01]  /*0660*/  PRMT R3, RZ, 0x7610, R3 ;  /* 0x00007610ff037816 */ /* 0x000fe20000000003 */
[----:B------:R-:W-:Y:S01]  /*0670*/  IMAD.MOV.U32 R22, RZ, RZ, -0x1 ;  /* 0xffffffffff167424 */ /* 0x000fe200078e00ff */
[----:B------:R-:W-:-:S13]  /*0680*/  ISETP.GE.U32.AND.EX P0, PT, R17, UR5, PT, P0 ;  /* 0x0000000511007c0c */ /* 0x000fda000bf06100 */
[----:B------:R-:W-:Y:S05]  /*0690*/  @P0 BRA `(.L_x_4) ;  /* 0x00000004005c0947 */ /* 0x000fea0003800000 */
[----:B------:R-:W0:Y:S01]  /*06a0*/  LDC.64 R14, c[0x0][0x628] ;  /* 0x00018a00ff0e7b82 */ /* 0x000e220000000a00 */
[----:B------:R-:W-:Y:S02]  /*06b0*/  IMAD.MOV.U32 R6, RZ, RZ, R16 ;  /* 0x000000ffff067224 */ /* 0x000fe400078e0010 */
[----:B------:R-:W-:-:S05]  /*06c0*/  IMAD.MOV.U32 R7, RZ, RZ, R17 ;  /* 0x000000ffff077224 */ /* 0x000fca00078e0011 */
[----:B------:R-:W1:Y:S08]  /*06d0*/  LDC R12, c[0x0][0x630] ;  /* 0x00018c00ff0c7b82 */ /* 0x000e700000000800 */
[----:B------:R-:W2:Y:S01]  /*06e0*/  LDC.64 R20, c[0x0][0x620] ;  /* 0x00018800ff147b82 */ /* 0x000ea20000000a00 */
[----:B0-----:R-:W-:-:S04]  /*06f0*/  ISETP.NE.U32.AND P0, PT, R14, RZ, PT ;  /* 0x000000ff0e00720c */ /* 0x001fc80003f05070 */
[----:B------:R-:W-:-:S13]  /*0700*/  ISETP.NE.AND.EX P0, PT, R15, RZ, PT, P0 ;  /* 0x000000ff0f00720c */ /* 0x000fda0003f05300 */
[----:B-12---:R-:W-:Y:S05]  /*0710*/  @!P0 BRA `(.L_x_5) ;  /* 0x0000000000288947 */ /* 0x006fea0003800000 */
[----:B------:R-:W0:Y:S02]  /*0720*/  LDC R3, c[0x0][0x634] ;  /* 0x00018d00ff037b82 */ /* 0x000e240000000800 */
[----:B0-----:R-:W-:-:S05]  /*0730*/  IADD3 R3, P0, R16, R3, RZ ;  /* 0x0000000310037210 */ /* 0x001fca0007f1e0ff */
[----:B------:R-:W-:-:S04]  /*0740*/  IMAD.X R13, RZ, RZ, R17, P0 ;  /* 0x000000ffff0d7224 */ /* 0x000fc800000e0611 */
[----:B------:R-:W-:-:S04]  /*0750*/  IMAD.WIDE.U32 R6, R13, R14, RZ ;  /* 0x0000000e0d067225 */ /* 0x000fc800078e00ff */
[----:B------:R-:W-:-:S04]  /*0760*/  IMAD.WIDE.U32 R8, P0, R3, R15, R6 ;  /* 0x0000000f03087225 */ /* 0x000fc80007800006 */
[----:B------:R-:W-:-:S04]  /*0770*/  IMAD.WIDE.U32 R6, R3, R14, RZ ;  /* 0x0000000e03067225 */ /* 0x000fc800078e00ff */
[----:B------:R-:W-:Y:S01]  /*0780*/  IMAD.X R11, RZ, RZ, RZ, P0 ;  /* 0x000000ffff0b7224 */ /* 0x000fe200000e06ff */
[----:B------:R-:W-:Y:S01]  /*0790*/  IADD3 RZ, P0, R7, R8, RZ ;  /* 0x0000000807ff7210 */ /* 0x000fe20007f1e0ff */
[----:B------:R-:W-:-:S04]  /*07a0*/  IMAD.MOV.U32 R10, RZ, RZ, R9 ;  /* 0x000000ffff0a7224 */ /* 0x000fc800078e0009 */
[----:B------:R-:W-:-:S08]  /*07b0*/  IMAD.WIDE.U32.X R6, R13, R15, R10, P0 ;  /* 0x0000000f0d067225 */ /* 0x000fd000000e040a */
.L_x_5:
[-CC-:B------:R-:W-:Y:S01]  /*07c0*/  SHF.R.U64 R27, R6, R12.reuse, R7.reuse ;  /* 0x0000000c061b7219 */ /* 0x180fe20000001207 */
[----:B------:R-:W0:Y:S01]  /*07d0*/  LDC R10, c[0x0][0x618] ;  /* 0x00018600ff0a7b82 */ /* 0x000e220000000800 */
[----:B------:R-:W-:Y:S01]  /*07e0*/  SHF.R.U32.HI R5, RZ, R12, R7 ;  /* 0x0000000cff057219 */ /* 0x000fe20000011607 */
[----:B------:R-:W-:Y:S01]  /*07f0*/  ULDC UR4, c[0x0][0x150] ;  /* 0x0000540000047ab9 */ /* 0x000fe20000000800 */
[----:B------:R-:W-:Y:S02]  /*0800*/  IADD3 R9, P0, RZ, -R27, RZ ;  /* 0x8000001bff097210 */ /* 0x000fe40007f1e0ff */
[----:B------:R-:W-:-:S03]  /*0810*/  I2FP.F32.U32 R3, R4 ;  /* 0x0000000400037245 */ /* 0x000fc60000201000 */
[----:B------:R-:W1:Y:S01]  /*0820*/  LDC.64 R22, c[0x0][0x640] ;  /* 0x00019000ff167b82 */ /* 0x000e620000000a00 */
[----:B------:R-:W-:Y:S02]  /*0830*/  IMAD.X R11, RZ, RZ, ~R5, P0 ;  /* 0x000000ffff0b7224 */ /* 0x000fe400000e0e05 */
[----:B------:R-:W-:Y:S01]  /*0840*/  FMUL R3, R3, UR4 ;  /* 0x0000000403037c20 */ /* 0x000fe20008400000 */
[----:B------:R-:W-:Y:S01]  /*0850*/  IMAD.WIDE.U32 R6, R9, R20, R16 ;  /* 0x0000001409067225 */ /* 0x000fe200078e0010 */
[----:B------:R-:W-:-:S03]  /*0860*/  ULDC UR4, c[0x0][0x154] ;  /* 0x0000550000047ab9 */ /* 0x000fc60000000800 */
[----:B------:R-:W-:Y:S01]  /*0870*/  IMAD R8, R11, R20, RZ ;  /* 0x000000140b087224 */ /* 0x000fe200078e02ff */
[----:B------:R-:W2:Y:S01]  /*0880*/  LDC R5, c[0x0][0x144] ;  /* 0x00005100ff057b82 */ /* 0x000ea20000000800 */
[----:B------:R-:W3:Y:S02]  /*0890*/  F2I.U32.TRUNC.NTZ R3, R3 ;  /* 0x0000000300037305 */ /* 0x000ee4000020f000 */
[----:B------:R-:W-:-:S04]  /*08a0*/  IMAD R9, R9, R21, R8 ;  /* 0x0000001509097224 */ /* 0x000fc800078e0208 */
[----:B------:R-:W-:Y:S01]  /*08b0*/  IMAD.IADD R7, R7, 0x1, R9 ;  /* 0x0000000107077824 */ /* 0x000fe200078e0209 */
[----:B------:R-:W4:Y:S01]  /*08c0*/  LDC R12, c[0x0][0x608] ;  /* 0x00018200ff0c7b82 */ /* 0x000f220000000800 */
[----:B------:R-:W-:-:S03]  /*08d0*/  IMAD.MOV.U32 R9, RZ, RZ, -0x1 ;  /* 0xffffffffff097424 */ /* 0x000fc600078e00ff */
[----:B0-----:R-:W-:Y:S02]  /*08e0*/  SHF.R.U64 R14, R6, R10, R7 ;  /* 0x0000000a060e7219 */ /* 0x001fe40000001207 */
[----:B------:R-:W-:Y:S02]  /*08f0*/  I2FP.F32.U32 R6, R0 ;  /* 0x0000000000067245 */ /* 0x000fe40000201000 */
[----:B------:R-:W0:Y:S01]  /*0900*/  LDC R20, c[0x0][0x658] ;  /* 0x00019600ff147b82 */ /* 0x000e220000000800 */
[----:B-1----:R-:W-:Y:S01]  /*0910*/  ISETP.NE.U32.AND P0, PT, R22, RZ, PT ;  /* 0x000000ff1600720c */ /* 0x002fe20003f05070 */
[----:B---3--:R-:W-:Y:S01]  /*0920*/  IMAD.MOV R8, RZ, RZ, -R3 ;  /* 0x000000ffff087224 */ /* 0x008fe200078e0a03 */
[----:B------:R-:W-:Y:S01]  /*0930*/  SHF.R.U32.HI R7, RZ, R10, R7 ;  /* 0x0000000aff077219 */ /* 0x000fe20000011607 */
[----:B------:R-:W-:Y:S01]  /*0940*/  FMUL R6, R6, UR4 ;  /* 0x0000000406067c20 */ /* 0x000fe20008400000 */
[----:B------:R-:W-:-:S03]  /*0950*/  ISETP.NE.AND.EX P0, PT, R23, RZ, PT, P0 ;  /* 0x000000ff1700720c */ /* 0x000fc60003f05300 */
[----:B------:R-:W1:Y:S01]  /*0960*/  LDC R13, c[0x0][0x148] ;  /* 0x00005200ff0d7b82 */ /* 0x000e620000000800 */
[----:B--2---:R-:W-:-:S07]  /*0970*/  IMAD R3, R5, R8, R4 ;  /* 0x0000000805037224 */ /* 0x004fce00078e0204 */
[----:B------:R-:W2:Y:S01]  /*0980*/  LDC R19, c[0x0][0x600] ;  /* 0x00018000ff137b82 */ /* 0x000ea20000000800 */
[-CC-:B----4-:R-:W-:Y:S02]  /*0990*/  SHF.R.U64 R26, R14, R12.reuse, R7.reuse ;  /* 0x0000000c0e1a7219 */ /* 0x190fe40000001207 */
[----:B------:R-:W-:Y:S01]  /*09a0*/  SHF.R.U32.HI R5, RZ, R12, R7 ;  /* 0x0000000cff057219 */ /* 0x000fe20000011607 */
[----:B------:R-:W-:Y:S01]  /*09b0*/  IMAD.MOV.U32 R7, RZ, RZ, 0x1 ;  /* 0x00000001ff077424 */ /* 0x000fe200078e00ff */
[----:B------:R3:W4:Y:S03]  /*09c0*/  F2I.U32.TRUNC.NTZ R12, R6 ;  /* 0x00000006000c7305 */ /* 0x000726000020f000 */
[----:B------:R-:W1:Y:S01]  /*09d0*/  LDC R21, c[0x0][0x648] ;  /* 0x00019200ff157b82 */ /* 0x000e620000000800 */
[-C--:B0-----:R-:W-:Y:S02]  /*09e0*/  SHF.L.U32 R4, R9, R20.reuse, RZ ;  /* 0x0000001409047219 */ /* 0x081fe400000006ff */
[----:B------:R-:W-:-:S02]  /*09f0*/  SHF.R.U64 R28, R26, R20, R5 ;  /* 0x000000141a1c7219 */ /* 0x000fc40000001205 */
[----:B------:R-:W-:Y:S02]  /*0a00*/  LOP3.LUT R11, RZ, R4, RZ, 0x33, !PT ;  /* 0x00000004ff0b7212 */ /* 0x000fe400078e33ff */
[-C--:B------:R-:W-:Y:S01]  /*0a10*/  SHF.R.U32.HI R5, RZ, R20.reuse, R5 ;  /* 0x00000014ff057219 */ /* 0x080fe20000011605 */
[----:B------:R-:W0:Y:S01]  /*0a20*/  LDC R25, c[0x0][0x638] ;  /* 0x00018e00ff197b82 */ /* 0x000e220000000800 */
[----:B------:R-:W-:Y:S01]  /*0a30*/  SHF.L.U32 R10, R7, R20, RZ ;  /* 0x00000014070a7219 */ /* 0x000fe200000006ff */
[----:B------:R-:W-:-:S06]  /*0a40*/  IMAD.MOV.U32 R4, RZ, RZ, R28 ;  /* 0x000000ffff047224 */ /* 0x000fcc00078e001c */
[----:B------:R-:W0:Y:S01]  /*0a50*/  LDC R24, c[0x0][0x610] ;  /* 0x00018400ff187b82 */ /* 0x000e220000000800 */
[----:B---34-:R-:W-:Y:S05]  /*0a60*/  @!P0 BRA `(.L_x_6) ;  /* 0x0000000000288947 */ /* 0x018fea0003800000 */
[----:B------:R-:W3:Y:S02]  /*0a70*/  LDC R9, c[0x0][0x64c] ;  /* 0x00019300ff097b82 */ /* 0x000ee40000000800 */
[----:B---3--:R-:W-:-:S05]  /*0a80*/  IADD3 R9, P0, R28, R9, RZ ;  /* 0x000000091c097210 */ /* 0x008fca0007f1e0ff */
        /* <DEDUP_REMOVED lines=8> */
.L_x_6:
[----:B-1----:R-:W-:Y:S01]  /*0b10*/  SHF.R.U64 R4, R4, R21, R5 ;  /* 0x0000001504047219 */ /* 0x002fe20000001205 */
[----:B--2---:R-:W-:Y:S01]  /*0b20*/  VIADD R5, R19, 0xffffffff ;  /* 0xffffffff13057836 */ /* 0x004fe20000000000 */
[----:B------:R-:W-:Y:S01]  /*0b30*/  LOP3.LUT R11, R26, R11, RZ, 0xc0, !PT ;  /* 0x0000000b1a0b7212 */ /* 0x000fe200078ec0ff */
[----:B------:R-:W-:Y:S01]  /*0b40*/  IMAD.MOV R12, RZ, RZ, -R12 ;  /* 0x000000ffff0c7224 */ /* 0x000fe200078e0a0c */
[----:B------:R-:W-:Y:S01]  /*0b50*/  R2UR UR43, R27 ;  /* 0x000000001b2b72ca */ /* 0x000fe200000e0000 */
[----:B------:R-:W-:Y:S01]  /*0b60*/  IMAD.MOV R6, RZ, RZ, -R4 ;  /* 0x000000ffff067224 */ /* 0x000fe200078e0a04 */
[----:B------:R-:W-:Y:S01]  /*0b70*/  LOP3.LUT R5, R14, R5, RZ, 0xc0, !PT ;  /* 0x000000050e057212 */ /* 0x000fe200078ec0ff */
[----:B------:R-:W-:Y:S02]  /*0b80*/  @P2 IMAD R3, R13, R12, R0 ;  /* 0x0000000c0d032224 */ /* 0x000fe400078e0200 */
[----:B------:R-:W-:Y:S02]  /*0b90*/  IMAD R10, R10, R4, R11 ;  /* 0x000000040a0a7224 */ /* 0x000fe400078e020b */
[----:B0-----:R-:W-:-:S02]  /*0ba0*/  IMAD R0, R6, R25, R28 ;  /* 0x0000001906007224 */ /* 0x001fc400078e021c */
[----:B------:R-:W-:Y:S02]  /*0bb0*/  IMAD R3, R10, R24, R3 ;  /* 0x000000180a037224 */ /* 0x000fe400078e0203 */
[----:B------:R-:W-:Y:S02]  /*0bc0*/  IMAD R0, R0, R19, R5 ;  /* 0x0000001300007224 */ /* 0x000fe400078e0205 */
[----:B------:R-:W-:-:S03]  /*0bd0*/  IMAD.MOV.U32 R4, RZ, RZ, 0x1 ;  /* 0x00000001ff047424 */ /* 0x000fc600078e00ff */
[----:B------:R-:W-:Y:S02]  /*0be0*/  SEL R22, R0, R3, !P2 ;  /* 0x0000000300167207 */ /* 0x000fe40005000000 */
[----:B------:R-:W-:Y:S02]  /*0bf0*/  SEL R23, R3, R0, !P2 ;  /* 0x0000000003177207 */ /* 0x000fe40005000000 */
[----:B------:R-:W-:-:S07]  /*0c00*/  PRMT R3, R4, 0x7610, R3 ;  /* 0x0000761004037816 */ /* 0x000fce0000000003 */
.L_x_4:
[----:B------:R-:W-:-:S08]  /*0c10*/  NOP ;  /* 0x0000000000007918 */ /* 0x000fd00000000000 */
[----:B------:R-:W0:Y:S02]  /*0c20*/  USETMAXREG.TRY_ALLOC.CTAPOOL UP0, 0xe8 ;  /* 0x000000e8000079c8 */ /* 0x000e240008000600 */
[----:B0-----:R-:W-:-:S13]  /*0c30*/  PLOP3.LUT P0, PT, PT, PT, UP0, 0x80, 0x0 ;  /* 0x000000000000781c */ /* 0x001fda0003f0f008 */
[----:B------:R-:W-:Y:S05]  /*0c40*/  @!P0 BRA `(.L_x_4) ;  /* 0xfffffffc00f08947 */ /* 0x000fea000383ffff */
[----:B------:R-:W-:Y:S01]  /*0c50*/  ULDC.64 UR4, c[0x0][0x598] ;  /* 0x0001660000047ab9 */ /* 0x000fe20000000a00 */
[----:B------:R-:W-:Y:S01]  /*0c60*/  ULDC.64 UR36, c[0x0][0x208] ;  /* 0x0000820000247ab9 */ /* 0x000fe20000000a00 */
[----:B------:R-:W-:-:S04]  /*0c70*/  ISETP.NE.U32.AND P0, PT, RZ, UR4, PT ;  /* 0x00000004ff007c0c */ /* 0x000fc8000bf05070 */
[----:B------:R-:W-:-:S13]  /*0c80*/  ISETP.NE.AND.EX P0, PT, RZ, UR5, PT, P0 ;  /* 0x00000005ff007c0c */ /* 0x000fda000bf05300 */
[----:B------:R-:W-:Y:S05]  /*0c90*/  @!P0 BRA `(.L_x_7) ;  /* 0x00000000001c8947 */ /* 0x000fea0003800000 */
[----:B------:R-:W0:Y:S02]  /*0ca0*/  LDC.64 R4, c[0x0][0x598] ;  /* 0x00016600ff047b82 */ /* 0x000e240000000a00 */
[----:B0-----:R-:W2:Y:S02]  /*0cb0*/  LDG.E.64 R4, desc[UR36][R4.64] ;  /* 0x0000002404047981 */ /* 0x001ea4000c1e1b00 */
[----:B--2---:R-:W-:-:S04]  /*0cc0*/  ISETP.NE.U32.AND P0, PT, R4, RZ, PT ;  /* 0x000000ff0400720c */ /* 0x004fc80003f05070 */
[----:B------:R-:W-:-:S13]  /*0cd0*/  ISETP.NE.AND.EX P0, PT, R5, RZ, PT, P0 ;  /* 0x000000ff0500720c */ /* 0x000fda0003f05300 */
[----:B------:R-:W-:Y:S05]  /*0ce0*/  @!P0 BRA `(.L_x_7) ;  /* 0x0000000000088947 */ /* 0x000fea0003800000 */
[----:B------:R0:W5:Y:S01]  /*0cf0*/  LD.E R160, desc[UR36][R4.64] ;  /* 0x0000002404a07980 */ /* 0x000162000c101900 */
[----:B------:R-:W-:Y:S05]  /*0d00*/  BRA `(.L_x_8) ;  /* 0x0000000000247947 */ /* 0x000fea0003800000 */
.L_x_7:
[----:B------:R-:W-:Y:S02]  /*0d10*/  ULDC.64 UR4, c[0x0][0x588] ;  /* 0x0001620000047ab9 */ /* 0x000fe40000000a00 */
[----:B------:R-:W-:-:S04]  /*0d20*/  ISETP.NE.U32.AND P0, PT, RZ, UR4, PT ;  /* 0x00000004ff007c0c */ /* 0x000fc8000bf05070 */
[----:B------:R-:W-:-:S13]  /*0d30*/  ISETP.NE.AND.EX P0, PT, RZ, UR5, PT, P0 ;  /* 0x00000005ff007c0c */ /* 0x000fda000bf05300 */
[----:B------:R-:W-:Y:S05]  /*0d40*/  @!P0 BRA `(.L_x_9) ;  /* 0x00000000000c8947 */ /* 0x000fea0003800000 */
[----:B------:R-:W0:Y:S02]  /*0d50*/  LDC.64 R160, c[0x0][0x588] ;  /* 0x00016200ffa07b82 */ /* 0x000e240000000a00 */
[----:B0-----:R1:W5:Y:S01]  /*0d60*/  LDG.E R160, desc[UR36][R160.64] ;  /* 0x00000024a0a07981 */ /* 0x001362000c1e1900 */
[----:B------:R-:W-:Y:S05]  /*0d70*/  BRA `(.L_x_8) ;  /* 0x0000000000087947 */ /* 0x000fea0003800000 */
.L_x_9:
[----:B------:R-:W-:Y:S02]  /*0d80*/  ULDC UR4, c[0x0][0x580] ;  /* 0x0001600000047ab9 */ /* 0x000fe40000000800 */
[----:B------:R-:W-:-:S07]  /*0d90*/  IMAD.U32 R160, RZ, RZ, UR4 ;  /* 0x00000004ffa07e24 */ /* 0x000fce000f8e00ff */
.L_x_8:
[----:B------:R-:W-:Y:S02]  /*0da0*/  ULDC.64 UR4, c[0x0][0x5a0] ;  /* 0x0001680000047ab9 */ /* 0x000fe40000000a00 */
[----:B------:R-:W-:-:S04]  /*0db0*/  ISETP.NE.U32.AND P0, PT, RZ, UR4, PT ;  /* 0x00000004ff007c0c */ /* 0x000fc8000bf05070 */
[----:B------:R-:W-:-:S13]  /*0dc0*/  ISETP.NE.AND.EX P0, PT, RZ, UR5, PT, P0 ;  /* 0x00000005ff007c0c */ /* 0x000fda000bf05300 */
[----:B------:R-:W-:Y:S05]  /*0dd0*/  @!P0 BRA `(.L_x_10) ;  /* 0x00000000001c8947 */ /* 0x000fea0003800000 */
[----:B0-----:R-:W0:Y:S02]  /*0de0*/  LDC.64 R4, c[0x0][0x5a0] ;  /* 0x00016800ff047b82 */ /* 0x001e240000000a00 */
[----:B0-----:R-:W2:Y:S02]  /*0df0*/  LDG.E.64 R4, desc[UR36][R4.64] ;  /* 0x0000002404047981 */ /* 0x001ea4000c1e1b00 */
[----:B--2---:R-:W-:-:S04]  /*0e00*/  ISETP.NE.U32.AND P0, PT, R4, RZ, PT ;  /* 0x000000ff0400720c */ /* 0x004fc80003f05070 */
[----:B------:R-:W-:-:S13]  /*0e10*/  ISETP.NE.AND.EX P0, PT, R5, RZ, PT, P0 ;  /* 0x000000ff0500720c */ /* 0x000fda0003f05300 */
[----:B------:R-:W-:Y:S05]  /*0e20*/  @!P0 BRA `(.L_x_10) ;  /* 0x0000000000088947 */ /* 0x000fea0003800000 */
[----:B-1----:R0:W5:Y:S01]  /*0e30*/  LD.E R161, desc[UR36][R4.64] ;  /* 0x0000002404a17980 */ /* 0x002162000c101900 */
[----:B------:R-:W-:Y:S05]  /*0e40*/  BRA `(.L_x_11) ;  /* 0x0000000000247947 */ /* 0x000fea0003800000 */
.L_x_10:
[----:B------:R-:W-:Y:S02]  /*0e50*/  ULDC.64 UR4, c[0x0][0x590] ;  /* 0x0001640000047ab9 */ /* 0x000fe40000000a00 */
[----:B------:R-:W-:-:S04]  /*0e60*/  ISETP.NE.U32.AND P0, PT, RZ, UR4, PT ;  /* 0x00000004ff007c0c */ /* 0x000fc8000bf05070 */
[----:B------:R-:W-:-:S13]  /*0e70*/  ISETP.NE.AND.EX P0, PT, RZ, UR5, PT, P0 ;  /* 0x00000005ff007c0c */ /* 0x000fda000bf05300 */
[----:B------:R-:W-:Y:S05]  /*0e80*/  @!P0 BRA `(.L_x_12) ;  /* 0x00000000000c8947 */ /* 0x000fea0003800000 */
[----:B0-----:R-:W1:Y:S02]  /*0e90*/  LDC.64 R4, c[0x0][0x590] ;  /* 0x00016400ff047b82 */ /* 0x001e640000000a00 */
[----:B-1----:R1:W5:Y:S01]  /*0ea0*/  LDG.E R161, desc[UR36][R4.64] ;  /* 0x0000002404a17981 */ /* 0x002362000c1e1900 */
[----:B------:R-:W-:Y:S05]  /*0eb0*/  BRA `(.L_x_11) ;  /* 0x0000000000087947 */ /* 0x000fea0003800000 */
.L_x_12:
[----:B------:R-:W-:Y:S02]  /*0ec0*/  ULDC UR4, c[0x0][0x584] ;  /* 0x0001610000047ab9 */ /* 0x000fe40000000800 */
[----:B-1----:R-:W-:-:S07]  /*0ed0*/  IMAD.U32 R161, RZ, RZ, UR4 ;  /* 0x00000004ffa17e24 */ /* 0x002fce000f8e00ff */
.L_x_11:
[----:B------:R-:W-:-:S13]  /*0ee0*/  LOP3.LUT P0, RZ, R3, 0xff, RZ, 0xc0, !PT ;  /* 0x000000ff03ff7812 */ /* 0x000fda000780c0ff */
[----:B------:R-:W-:Y:S05]  /*0ef0*/  @!P0 EXIT ;  /* 0x000000000000894d */ /* 0x000fea0003800000 */
[----:B------:R-:W-:Y:S01]  /*0f00*/  ULDC UR4, c[0x0][0x28c] ;  /* 0x0000a30000047ab9 */ /* 0x000fe20000000800 */
[C---:B------:R-:W-:Y:S01]  /*0f10*/  LOP3.LUT R163, R18.reuse, 0x1f, RZ, 0xc0, !PT ;  /* 0x0000001f12a37812 */ /* 0x040fe200078ec0ff */
[----:B------:R-:W-:Y:S01]  /*0f20*/  UIADD3 UR4, UR4, 0x7f, URZ ;  /* 0x0000007f04047890 */ /* 0x000fe2000fffe03f */
[----:B------:R-:W-:Y:S01]  /*0f30*/  LOP3.LUT R162, R18, 0xf, RZ, 0xc0, !PT ;  /* 0x0000000f12a27812 */ /* 0x000fe200078ec0ff */
[----:B------:R-:W-:Y:S01]  /*0f40*/  UMOV UR38, URZ ;  /* 0x0000003f00267c82 */ /* 0x000fe20008000000 */
[----:B------:R-:W-:Y:S01]  /*0f50*/  SHF.R.U32.HI R163, RZ, 0x4, R163 ;  /* 0x00000004ffa37819 */ /* 0x000fe200000116a3 */
[----:B------:R-:W-:Y:S01]  /*0f60*/  USHF.R.S32.HI UR5, URZ, 0x1f, UR4 ;  /* 0x0000001f3f057899 */ /* 0x000fe20008011404 */
[----:B------:R-:W-:-:S03]  /*0f70*/  UMOV UR39, URZ ;  /* 0x0000003f00277c82 */ /* 0x000fc60008000000 */
[----:B------:R-:W-:-:S04]  /*0f80*/  ULEA.HI UR5, UR5, UR4, URZ, 0x7 ;  /* 0x0000000405057291 */ /* 0x000fc8000f8f383f */
[----:B------:R-:W-:-:S12]  /*0f90*/  USHF.R.S32.HI UR41, URZ, 0x7, UR5 ;  /* 0x000000073f297899 */ /* 0x000fd80008011405 */
.L_x_312:
[----:B--2---:R-:W2:Y:S01]  /*0fa0*/  S2UR UR4, SR_CgaCtaId ;  /* 0x00000000000479c3 */ /* 0x004ea20000008800 */
[----:B------:R-:W-:Y:S01]  /*0fb0*/  UMOV UR42, 0x400 ;  /* 0x00000400002a7882 */ /* 0x000fe20000000000 */
[----:B------:R-:W-:-:S06]  /*0fc0*/  SHF.R.U32.HI R24, RZ, 0x5, R18 ;  /* 0x00000005ff187819 */ /* 0x000fcc0000011612 */
[----:B------:R-:W3:Y:S01]  /*0fd0*/  SHFL.IDX PT, R24, R24, RZ, 0x1f ;  /* 0x00001fff18187589 */ /* 0x000ee200000e0000 */
[----:B--2---:R-:W-:-:S04]  /*0fe0*/  ULEA UR42, UR4, UR42, 0x18 ;  /* 0x0000002a042a7291 */ /* 0x004fc8000f8ec03f */
[----:B------:R-:W-:-:S04]  /*0ff0*/  UIADD3 UR4, UR42, 0x800, URZ ;  /* 0x000008002a047890 */ /* 0x000fc8000fffe03f */
[----:B------:R-:W-:-:S06]  /*1000*/  ULOP3.LUT UP0, URZ, UR4, 0x3ff, URZ, 0xc0, !UPT ;  /* 0x000003ff043f7892 */ /* 0x000fcc000f80c03f */
[----:B------:R-:W-:-:S13]  /*1010*/  PLOP3.LUT P0, PT, PT, PT, UP0, 0x80, 0x0 ;  /* 0x000000000000781c */ /* 0x000fda0003f0f008 */
[----:B-1-34-:R-:W-:Y:S05]  /*1020*/  @!P0 BRA `(.L_x_13) ;  /* 0x0000000000408947 */ /* 0x01afea0003800000 */
[----:B------:R-:W-:Y:S01]  /*1030*/  MOV R0, 0x0 ;  /* 0x0000000000007802 */ /* 0x000fe20000000f00 */
[----:B------:R-:W-:Y:S01]  /*1040*/  ULDC.64 UR4, c[0x4][0x78] ;  /* 0x01001e0000047ab9 */ /* 0x000fe20000000a00 */
[----:B------:R-:W-:Y:S01]  /*1050*/  ULDC.64 UR6, c[0x4][0x8] ;  /* 0x0100020000067ab9 */ /* 0x000fe20000000a00 */
[----:B01----:R-:W-:Y:S01]  /*1060*/  IMAD.U32 R4, RZ, RZ, UR4 ;  /* 0x00000004ff047e24 */ /* 0x003fe2000f8e00ff */
[----:B------:R0:W1:Y:S01]  /*1070*/  LDC.64 R14, c[0x4][R0] ;  /* 0x01000000000e7b82 */ /* 0x0000620000000a00 */
[----:B------:R-:W-:Y:S01]  /*1080*/  IMAD.U32 R5, RZ, RZ, UR5 ;  /* 0x00000005ff057e24 */ /* 0x000fe2000f8e00ff */
[----:B------:R-:W-:Y:S01]  /*1090*/  ULDC.64 UR4, c[0x4][0x80] ;  /* 0x0100200000047ab9 */ /* 0x000fe20000000a00 */
[----:B------:R-:W-:Y:S02]  /*10a0*/  IMAD.U32 R10, RZ, RZ, UR6 ;  /* 0x00000006ff0a7e24 */ /* 0x000fe4000f8e00ff */
[----:B------:R-:W-:Y:S02]  /*10b0*/  IMAD.U32 R6, RZ, RZ, UR4 ;  /* 0x00000004ff067e24 */ /* 0x000fe4000f8e00ff */
[----:B------:R-:W-:-:S02]  /*10c0*/  IMAD.U32 R7, RZ, RZ, UR5 ;  /* 0x00000005ff077e24 */ /* 0x000fc4000f8e00ff */
[----:B------:R-:W-:Y:S02]  /*10d0*/  IMAD.U32 R11, RZ, RZ, UR7 ;  /* 0x00000007ff0b7e24 */ /* 0x000fe4000f8e00ff */
[----:B------:R-:W-:Y:S02]  /*10e0*/  IMAD.MOV.U32 R8, RZ, RZ, 0x70 ;  /* 0x00000070ff087424 */ /* 0x000fe400078e00ff */
[----:B------:R-:W-:Y:S02]  /*10f0*/  IMAD.MOV.U32 R12, RZ, RZ, 0x1 ;  /* 0x00000001ff0c7424 */ /* 0x000fe400078e00ff */
[----:B0-----:R-:W-:-:S07]  /*1100*/  IMAD.MOV.U32 R13, RZ, RZ, RZ ;  /* 0x000000ffff0d7224 */ /* 0x001fce00078e00ff */
[----:B------:R-:W-:-:S07]  /*1110*/  LEPC R20, `(.L_x_13) ;  /* 0x000000001014794e */ /* 0x000fce0000000000 */
[----:B-1---5:R-:W-:Y:S05]  /*1120*/  CALL.ABS.NOINC R14 ;  /* 0x000000000e007343 */ /* 0x022fea0003c00000 */
.L_x_13:
[----:B------:R-:W-:-:S04]  /*1130*/  UIADD3 UR4, UR42, 0x10800, URZ ;  /* 0x000108002a047890 */ /* 0x000fc8000fffe03f */
[----:B------:R-:W-:-:S06]  /*1140*/  ULOP3.LUT UP0, URZ, UR4, 0x3ff, URZ, 0xc0, !UPT ;  /* 0x000003ff043f7892 */ /* 0x000fcc000f80c03f */
[----:B------:R-:W-:-:S13]  /*1150*/  PLOP3.LUT P0, PT, PT, PT, UP0, 0x80, 0x0 ;  /* 0x000000000000781c */ /* 0x000fda0003f0f008 */
[----:B------:R-:W-:Y:S05]  /*1160*/  @!P0 BRA `(.L_x_14) ;  /* 0x00000000007c8947 */ /* 0x000fea0003800000 */
        /* <DEDUP_REMOVED lines=16> */
.L_x_15:
[----:B------:R0:W1:Y:S01]  /*1270*/  LDC.64 R14, c[0x4][R19] ;  /* 0x01000000130e7b82 */ /* 0x0000620000000a00 */
[----:B------:R-:W-:Y:S01]  /*1280*/  ULDC.64 UR4, c[0x4][0x78] ;  /* 0x01001e0000047ab9 */ /* 0x000fe20000000a00 */
[----:B------:R-:W-:Y:S01]  /*1290*/  ULDC.64 UR6, c[0x4][0x80] ;  /* 0x0100200000067ab9 */ /* 0x000fe20000000a00 */
[----:B------:R-:W-:Y:S02]  /*12a0*/  IMAD.U32 R4, RZ, RZ, UR4 ;  /* 0x00000004ff047e24 */ /* 0x000fe4000f8e00ff */
        /* <DEDUP_REMOVED lines=10> */
[----:B-1----:R-:W-:Y:S05]  /*1350*/  CALL.ABS.NOINC R14 ;  /* 0x000000000e007343 */ /* 0x002fea0003c00000 */
.L_x_14:
[----:B------:R-:W-:Y:S01]  /*1360*/  ULOP3.LUT UR4, UR40, 0x1, URZ, 0xfc, !UPT ;  /* 0x0000000128047892 */ /* 0x000fe2000f8efc3f */
[----:B------:R-:W-:-:S04]  /*1370*/  LOP3.LUT R13, R18, 0x80, RZ, 0xc0, !PT ;  /* 0x00000080120d7812 */ /* 0x000fc800078ec0ff */
[----:B------:R-:W-:Y:S01]  /*1380*/  SHF.R.U32.HI R13, RZ, 0x7, R13 ;  /* 0x00000007ff0d7819 */ /* 0x000fe2000001160d */
[----:B------:R-:W-:Y:S01]  /*1390*/  IMAD.U32 R0, RZ, RZ, UR4 ;  /* 0x00000004ff007e24 */ /* 0x000fe2000f8e00ff */
[----:B------:R-:W-:-:S04]  /*13a0*/  UMOV UR4, 0xffffffff ;  /* 0xffffffff00047882 */ /* 0x000fc80000000000 */
[----:B------:R-:W-:Y:S01]  /*13b0*/  ISETP.NE.AND P3, PT, R0, 0x3, PT ;  /* 0x000000030000780c */ /* 0x000fe20003f65270 */
[----:B------:R-:W-:-:S12]  /*13c0*/  BRA.DIV UR4, `(.L_x_16) ;  /* 0x000000ee04f07947 */ /* 0x000fd8000b800000 */
.L_x_340:
[----:B------:R-:W-:Y:S05]  /*13d0*/  @!P3 BRA `(.L_x_17) ;  /* 0x000000000004b947 */ /* 0x000fea0003800000 */
[----:B------:R-:W-:Y:S01]  /*13e0*/  BPT.TRAP 0x1 ;  /* 0x000000040000795c */ /* 0x000fe20000300000 */
.L_x_17:
[----:B------:R-:W-:Y:S02]  /*13f0*/  IMAD.U32 R3, RZ, RZ, UR39 ;  /* 0x00000027ff037e24 */ /* 0x000fe4000f8e00ff */
[----:B------:R-:W-:-:S03]  /*1400*/  IMAD.U32 R0, RZ, RZ, UR38 ;  /* 0x00000026ff007e24 */ /* 0x000fc6000f8e00ff */
[----:B------:R-:W-:Y:S02]  /*1410*/  LEA R3, R3, UR42, 0x3 ;  /* 0x0000002a03037c11 */ /* 0x000fe4000f8e18ff */
[----:B------:R-:W-:-:S04]  /*1420*/  SHF.L.U32 R0, R0, 0x1f, RZ ;  /* 0x0000001f00007819 */ /* 0x000fc800000006ff */
[----:B------:R2:W3:Y:S01]  /*1430*/  SYNCS.PHASECHK.TRANS64.TRYWAIT P0, [R3+URZ], R0 ;  /* 0x00000000030075a7 */ /* 0x0004e2000800017f */
[----:B------:R-:W-:Y:S05]  /*1440*/  @!P3 BRA `(.L_x_18) ;  /* 0x000000000004b947 */ /* 0x000fea0003800000 */
[----:B------:R-:W-:Y:S01]  /*1450*/  BPT.TRAP 0x1 ;  /* 0x000000040000795c */ /* 0x000fe20000300000 */
.L_x_18:
[----:B---3--:R-:W-:Y:S05]  /*1460*/  @P0 BRA `(.L_x_19) ;  /* 0x0000000000080947 */ /* 0x008fea0003800000 */
[----:B------:R-:W3:Y:S02]  /*1470*/  SYNCS.PHASECHK.TRANS64.TRYWAIT P0, [R3+URZ], R0 ;  /* 0x00000000030075a7 */ /* 0x000ee4000800017f */
[----:B---3--:R-:W-:Y:S05]  /*1480*/  @!P0 BRA `(.L_x_20) ;  /* 0x000000ec00dc8947 */ /* 0x008fea0003800000 */
.L_x_19:
[----:B------:R-:W-:-:S04]  /*1490*/  UIADD3 UR4, UR39, 0x1, URZ ;  /* 0x0000000127047890 */ /* 0x000fc8000fffe03f */
[----:B------:R-:W-:Y:S02]  /*14a0*/  UISETP.NE.AND UP0, UPT, UR4, 0x4, UPT ;  /* 0x000000040400788c */ /* 0x000fe4000bf05270 */
[----:B--23--:R-:W-:Y:S02]  /*14b0*/  IMAD.U32 R0, RZ, RZ, UR4 ;  /* 0x00000004ff007e24 */ /* 0x00cfe4000f8e00ff */
[----:B------:R-:W-:Y:S02]  /*14c0*/  USEL UR4, URZ, 0x1, UP0 ;  /* 0x000000013f047887 */ /* 0x000fe40008000000 */
[----:B------:R-:W-:Y:S02]  /*14d0*/  PLOP3.LUT P0, PT, PT, PT, UP0, 0x80, 0x0 ;  /* 0x000000000000781c */ /* 0x000fe40003f0f008 */
[----:B------:R-:W-:Y:S02]  /*14e0*/  ULOP3.LUT UR4, UR38, UR4, URZ, 0x3c, !UPT ;  /* 0x0000000426047292 */ /* 0x000fe4000f8e3c3f */
[----:B------:R-:W-:-:S04]  /*14f0*/  SEL R0, R0, RZ, P0 ;  /* 0x000000ff00007207 */ /* 0x000fc80000000000 */
[----:B------:R-:W-:Y:S01]  /*1500*/  IMAD.U32 R167, RZ, RZ, UR4 ;  /* 0x00000004ffa77e24 */ /* 0x000fe2000f8e00ff */
[----:B------:R-:W-:Y:S06]  /*1510*/  @!P3 BRA `(.L_x_21) ;  /* 0x000000000004b947 */ /* 0x000fec0003800000 */
[----:B------:R-:W-:Y:S01]  /*1520*/  BPT.TRAP 0x1 ;  /* 0x000000040000795c */ /* 0x000fe20000300000 */
.L_x_21:
[C---:B------:R-:W-:Y:S01]  /*1530*/  IMAD.SHL.U32 R6, R18.reuse, 0x200, RZ ;  /* 0x0000020012067824 */ /* 0x040fe200078e00ff */
[C---:B------:R-:W-:Y:S01]  /*1540*/  LOP3.LUT R3, R18.reuse, 0x2, RZ, 0xc0, !PT ;  /* 0x0000000212037812 */ /* 0x040fe200078ec0ff */
[----:B------:R-:W-:Y:S01]  /*1550*/  USHF.L.U32 UR4, UR39, 0xe, URZ ;  /* 0x0000000e27047899 */ /* 0x000fe2000800063f */
[----:B01----:R-:W-:Y:S01]  /*1560*/  LOP3.LUT R5, R18, 0xe0, RZ, 0xc0, !PT ;  /* 0x000000e012057812 */ /* 0x003fe200078ec0ff */
[----:B------:R-:W-:Y:S01]  /*1570*/  IMAD.MOV.U32 R8, RZ, RZ, 0x8d10d10 ;  /* 0x08d10d10ff087424 */ /* 0x000fe200078e00ff */
[----:B------:R-:W-:Y:S01]  /*1580*/  LOP3.LUT R6, R6, 0x200, RZ, 0xc0, !PT ;  /* 0x0000020006067812 */ /* 0x000fe200078ec0ff */
[----:B------:R-:W-:Y:S01]  /*1590*/  IMAD.SHL.U32 R3, R3, 0x200, RZ ;  /* 0x0000020003037824 */ /* 0x000fe200078e00ff */
[----:B------:R-:W-:Y:S01]  /*15a0*/  SHF.R.U32.HI R4, RZ, 0x2, R18 ;  /* 0x00000002ff047819 */ /* 0x000fe20000011612 */
[----:B------:R-:W-:Y:S01]  /*15b0*/  BSSY B0, `(.L_x_22) ;  /* 0x00000d6000007945 */ /* 0x000fe20003800000 */
[----:B------:R-:W-:Y:S01]  /*15c0*/  LEA.HI R5, R5, R6, RZ, 0x1f ;  /* 0x0000000605057211 */ /* 0x000fe200078ff8ff */
[----:B------:R-:W-:Y:S01]  /*15d0*/  IMAD.SHL.U32 R6, R18, 0x40, RZ ;  /* 0x0000004012067824 */ /* 0x000fe200078e00ff */
[----:B------:R-:W-:-:S02]  /*15e0*/  LOP3.LUT R4, R4, 0x7, RZ, 0xc0, !PT ;  /* 0x0000000704047812 */ /* 0x000fc400078ec0ff */
[----:B------:R-:W-:Y:S02]  /*15f0*/  R2P PR, R18, 0x60 ;  /* 0x0000006012007804 */ /* 0x000fe40000000000 */
[----:B------:R-:W-:Y:S01]  /*1600*/  LOP3.LUT R4, R3, 0xfffffe00, R4, 0xe2, !PT ;  /* 0xfffffe0003047812 */ /* 0x000fe200078ee204 */
[----:B------:R-:W-:Y:S01]  /*1610*/  IMAD.MOV.U32 R3, RZ, RZ, 0x120 ;  /* 0x00000120ff037424 */ /* 0x000fe200078e00ff */
[----:B------:R-:W-:Y:S02]  /*1620*/  LOP3.LUT R5, R5, 0x40, R6, 0x78, !PT ;  /* 0x0000004005057812 */ /* 0x000fe400078e7806 */
[----:B------:R-:W-:Y:S02]  /*1630*/  LEA R14, R0, UR42, 0x3 ;  /* 0x0000002a000e7c11 */ /* 0x000fe4000f8e18ff */
[----:B------:R-:W-:Y:S01]  /*1640*/  LOP3.LUT R5, R4, R5, RZ, 0xfc, !PT ;  /* 0x0000000504057212 */ /* 0x000fe200078efcff */
[----:B------:R-:W-:Y:S01]  /*1650*/  IMAD.MOV.U32 R4, RZ, RZ, 0x90 ;  /* 0x00000090ff047424 */ /* 0x000fe200078e00ff */
[----:B------:R-:W-:-:S02]  /*1660*/  SEL R3, R3, 0xe0, !P6 ;  /* 0x000000e003037807 */ /* 0x000fc40007000000 */
[----:B------:R-:W-:Y:S02]  /*1670*/  LOP3.LUT R9, R5, UR4, RZ, 0xfc, !PT ;  /* 0x0000000405097c12 */ /* 0x000fe4000f8efcff */
[----:B------:R-:W-:Y:S02]  /*1680*/  SEL R4, R4, 0x70, !P5 ;  /* 0x0000007004047807 */ /* 0x000fe40006800000 */
[----:B------:R-:W-:Y:S01]  /*1690*/  SHF.L.U32 R29, R167, 0x1f, RZ ;  /* 0x0000001fa71d7819 */ /* 0x000fe200000006ff */
[----:B------:R-:W-:Y:S01]  /*16a0*/  VIADD R11, R9, UR42 ;  /* 0x0000002a090b7c36 */ /* 0x000fe20008000000 */
[----:B------:R-:W-:Y:S02]  /*16b0*/  SHF.R.S32.HI R7, RZ, 0x1f, R24 ;  /* 0x0000001fff077819 */ /* 0x000fe40000011418 */
[----:B------:R0:W1:Y:S01]  /*16c0*/  SYNCS.PHASECHK.TRANS64.TRYWAIT P0, [R14+URZ], R29 ;  /* 0x0000001d0e0075a7 */ /* 0x000062000800017f */
[C---:B------:R-:W-:Y:S01]  /*16d0*/  IMAD.IADD R12, R11.reuse, 0x1, R4 ;  /* 0x000000010b0c7824 */ /* 0x040fe200078e0204 */
[----:B------:R-:W-:Y:S01]  /*16e0*/  LDS.U8 R15, [R9+UR42+0x800] ;  /* 0x0008002a090f7984 */ /* 0x000fe20008000000 */
[----:B------:R-:W-:Y:S01]  /*16f0*/  IMAD.IADD R11, R11, 0x1, R3 ;  /* 0x000000010b0b7824 */ /* 0x000fe200078e0203 */
[----:B------:R-:W-:-:S02]  /*1700*/  LEA.HI R6, R7, R24, RZ, 0x2 ;  /* 0x0000001807067211 */ /* 0x000fc400078f10ff */
[----:B------:R-:W-:Y:S01]  /*1710*/  LDS.U8 R19, [R9+UR42+0x808] ;  /* 0x0008082a09137984 */ /* 0x000fe20008000000 */
[----:B------:R-:W-:Y:S01]  /*1720*/  IMAD.IADD R10, R4, 0x1, R11 ;  /* 0x00000001040a7824 */ /* 0x000fe200078e020b */
[----:B------:R-:W-:Y:S02]  /*1730*/  LOP3.LUT R13, R6, 0xfffffffc, RZ, 0xc0, !PT ;  /* 0xfffffffc060d7812 */ /* 0x000fe400078ec0ff */
[----:B------:R-:W-:Y:S01]  /*1740*/  LDS.U8 R21, [R9+UR42+0x1000] ;  /* 0x0010002a09157984 */ /* 0x000fe20008000000 */
[----:B------:R-:W-:Y:S01]  /*1750*/  LEA.HI R6, R7, R24, RZ, 0x3 ;  /* 0x0000001807067211 */ /* 0x000fe200078f18ff */
[----:B0-----:R-:W-:Y:S02]  /*1760*/  IMAD.MOV.U32 R14, RZ, RZ, RZ ;  /* 0x000000ffff0e7224 */ /* 0x001fe400078e00ff */
[----:B------:R-:W-:Y:S01]  /*1770*/  LDS.U8 R25, [R9+UR42+0x1008] ;  /* 0x0010082a09197984 */ /* 0x000fe20008000000 */
[----:B------:R-:W-:Y:S01]  /*1780*/  IMAD.IADD R13, R24, 0x1, -R13 ;  /* 0x00000001180d7824 */ /* 0x000fe200078e0a0d */
[----:B------:R-:W-:Y:S01]  /*1790*/  SHF.R.S32.HI R6, RZ, 0x3, R6 ;  /* 0x00000003ff067819 */ /* 0x000fe20000011406 */
[----:B------:R-:W-:Y:S01]  /*17a0*/  IMAD.MOV.U32 R24, RZ, RZ, -0x650a62f0 ;  /* 0x9af59d10ff187424 */ /* 0x000fe200078e00ff */
[----:B------:R-:W0:Y:S01]  /*17b0*/  LDS.U8 R20, [R12+0x800] ;  /* 0x000800000c147984 */ /* 0x000e220000000000 */
[----:B------:R-:W-:-:S02]  /*17c0*/  IMAD R7, R13, 0xc, RZ ;  /* 0x0000000c0d077824 */ /* 0x000fc400078e02ff */
[----:B------:R-:W-:Y:S01]  /*17d0*/  VIADD R13, R13, 0x4 ;  /* 0x000000040d0d7836 */ /* 0x000fe20000000000 */
[----:B------:R-:W2:Y:S02]  /*17e0*/  LDS.U8 R28, [R12+0x808] ;  /* 0x000808000c1c7984 */ /* 0x000ea40000000000 */
[-C--:B------:R-:W-:Y:S02]  /*17f0*/  SHF.R.U64 R24, R24, R7.reuse, 0xdd3f ;  /* 0x0000dd3f18187419 */ /* 0x080fe40000001207 */
[----:B------:R-:W3:Y:S01]  /*1800*/  LDS.U8 R34, [R12+0x1000] ;  /* 0x001000000c227984 */ /* 0x000ee20000000000 */
[----:B------:R-:W-:Y:S01]  /*1810*/  SHF.R.U64 R27, R8, R7, 0xb08b ;  /* 0x0000b08b081b7419 */ /* 0x000fe20000001207 */
[----:B------:R-:W-:Y:S01]  /*1820*/  IMAD R8, R6, 0x3, RZ ;  /* 0x0000000306087824 */ /* 0x000fe200078e02ff */
[----:B------:R-:W-:Y:S01]  /*1830*/  LOP3.LUT R7, R24, 0xfff, RZ, 0xc0, !PT ;  /* 0x00000fff18077812 */ /* 0x000fe200078ec0ff */
[----:B------:R-:W4:Y:S01]  /*1840*/  LDS.U8 R38, [R12+0x1008] ;  /* 0x001008000c267984 */ /* 0x000f220000000000 */
[----:B------:R-:W-:-:S02]  /*1850*/  LOP3.LUT R27, R27, 0xfff, RZ, 0xc0, !PT ;  /* 0x00000fff1b1b7812 */ /* 0x000fc400078ec0ff */
[-C--:B------:R-:W-:Y:S01]  /*1860*/  SHF.R.U32.HI R7, RZ, R8.reuse, R7 ;  /* 0x00000008ff077219 */ /* 0x080fe20000011607 */
[----:B------:R-:W1:Y:S01]  /*1870*/  LDS.U8 R26, [R11+0x800] ;  /* 0x000800000b1a7984 */ /* 0x000e620000000000 */
[----:B------:R-:W-:-:S03]  /*1880*/  SHF.R.U32.HI R8, RZ, R8, R27 ;  /* 0x00000008ff087219 */ /* 0x000fc6000001161b */
[----:B------:R-:W1:Y:S04]  /*1890*/  LDS.U8 R30, [R11+0x808] ;  /* 0x000808000b1e7984 */ /* 0x000e680000000000 */
[----:B------:R-:W1:Y:S04]  /*18a0*/  LDS.U8 R36, [R11+0x1000] ;  /* 0x001000000b247984 */ /* 0x000e680000000000 */
[----:B------:R-:W1:Y:S04]  /*18b0*/  LDS.U8 R40, [R11+0x1008] ;  /* 0x001008000b287984 */ /* 0x000e680000000000 */
[----:B------:R-:W1:Y:S04]  /*18c0*/  LDS.U8 R152, [R10+0x800] ;  /* 0x000800000a987984 */ /* 0x000e680000000000 */
[----:B------:R-:W1:Y:S04]  /*18d0*/  LDS.U8 R32, [R10+0x808] ;  /* 0x000808000a207984 */ /* 0x000e680000000000 */
[----:B------:R-:W1:Y:S01]  /*18e0*/  LDS.U8 R154, [R10+0x1000] ;  /* 0x001000000a9a7984 */ /* 0x000e620000000000 */
[----:B0-----:R-:W-:-:S03]  /*18f0*/  PRMT R15, R20, 0x7604, R15 ;  /* 0x00007604140f7816 */ /* 0x001fc6000000000f */
[----:B------:R-:W0:Y:S01]  /*1900*/  LDS.U8 R42, [R10+0x1008] ;  /* 0x001008000a2a7984 */ /* 0x000e220000000000 */
[----:B--2---:R-:W-:Y:S02]  /*1910*/  PRMT R19, R28, 0x7604, R19 ;  /* 0x000076041c137816 */ /* 0x004fe40000000013 */
[----:B---3--:R-:W-:Y:S02]  /*1920*/  PRMT R21, R34, 0x7604, R21 ;  /* 0x0000760422157816 */ /* 0x008fe40000000015 */
[----:B----4-:R-:W-:Y:S02]  /*1930*/  PRMT R25, R38, 0x7604, R25 ;  /* 0x0000760426197816 */ /* 0x010fe40000000019 */
[----:B-1----:R-:W-:Y:S02]  /*1940*/  PRMT R15, R26, 0x7054, R15 ;  /* 0x000070541a0f7816 */ /* 0x002fe4000000000f */
[----:B------:R-:W-:Y:S02]  /*1950*/  PRMT R19, R30, 0x7054, R19 ;  /* 0x000070541e137816 */ /* 0x000fe40000000013 */
[----:B------:R-:W-:-:S02]  /*1960*/  PRMT R21, R36, 0x7054, R21 ;  /* 0x0000705424157816 */ /* 0x000fc40000000015 */
[----:B------:R-:W-:Y:S02]  /*1970*/  PRMT R25, R40, 0x7054, R25 ;  /* 0x0000705428197816 */ /* 0x000fe40000000019 */
[----:B------:R-:W-:Y:S02]  /*1980*/  PRMT R152, R152, 0x654, R15 ;  /* 0x0000065498987816 */ /* 0x000fe4000000000f */
[----:B------:R-:W-:Y:S02]  /*1990*/  PRMT R153, R32, 0x654, R19 ;  /* 0x0000065420997816 */ /* 0x000fe40000000013 */
[----:B------:R-:W-:Y:S02]  /*19a0*/  PRMT R154, R154, 0x654, R21 ;  /* 0x000006549a9a7816 */ /* 0x000fe40000000015 */
[----:B0-----:R-:W-:-:S07]  /*19b0*/  PRMT R155, R42, 0x654, R25 ;  /* 0x000006542a9b7816 */ /* 0x001fce0000000019 */
.L_x_26:
[----:B------:R-:W-:Y:S01]  /*19c0*/  IMAD.MOV.U32 R49, RZ, RZ, R14 ;  /* 0x000000ffff317224 */ /* 0x000fe200078e000e */
[----:B------:R-:W-:Y:S01]  /*19d0*/  BSSY B1, `(.L_x_23) ;  /* 0x0000092000017945 */ /* 0x000fe20003800000 */
[----:B------:R-:W-:Y:S02]  /*19e0*/  VIADD R14, R14, 0x1 ;  /* 0x000000010e0e7836 */ /* 0x000fe40000000000 */
[----:B------:R-:W-:Y:S02]  /*19f0*/  IMAD.MOV.U32 R19, RZ, RZ, RZ ;  /* 0x000000ffff137224 */ /* 0x000fe400078e00ff */
[----:B------:R-:W-:Y:S01]  /*1a00*/  IMAD.MOV.U32 R20, RZ, RZ, R8 ;  /* 0x000000ffff147224 */ /* 0x000fe200078e0008 */
[----:B------:R-:W-:Y:S01]  /*1a10*/  ISETP.GE.U32.AND P4, PT, R14, 0x2, PT ;  /* 0x000000020e00780c */ /* 0x000fe20003f86070 */
[----:B0-----:R-:W-:-:S12]  /*1a20*/  IMAD.MOV.U32 R21, RZ, RZ, R7 ;  /* 0x000000ffff157224 */ /* 0x001fd800078e0007 */
.L_x_25:
[----:B0-----:R-:W-:Y:S01]  /*1a30*/  IMAD R15, R19, 0x2, R6 ;  /* 0x00000002130f7824 */ /* 0x001fe200078e0206 */
[----:B------:R-:W-:Y:S01]  /*1a40*/  LOP3.LUT R24, R21, 0x7, RZ, 0xc0, !PT ;  /* 0x0000000715187812 */ /* 0x000fe200078ec0ff */
[----:B------:R-:W-:Y:S01]  /*1a50*/  IMAD.MOV.U32 R48, RZ, RZ, 0x90 ;  /* 0x00000090ff307424 */ /* 0x000fe200078e00ff */
[----:B------:R-:W-:Y:S01]  /*1a60*/  UMOV UR4, 0xffffffff ;  /* 0xffffffff00047882 */ /* 0x000fe20000000000 */
[C---:B------:R-:W-:Y:S01]  /*1a70*/  VIADD R25, R15.reuse, 0xfffffffc ;  /* 0xfffffffc0f197836 */ /* 0x040fe20000000000 */
[----:B------:R-:W-:Y:S01]  /*1a80*/  ISETP.GE.AND P1, PT, R15, 0x4, PT ;  /* 0x000000040f00780c */ /* 0x000fe20003f26270 */
[----:B------:R-:W-:Y:S01]  /*1a90*/  IMAD.U32 R32, RZ, RZ, UR39 ;  /* 0x00000027ff207e24 */ /* 0x000fe2000f8e00ff */
[----:B------:R-:W-:Y:S01]  /*1aa0*/  SHF.R.S32.HI R21, RZ, 0x3, R21 ;  /* 0x00000003ff157819 */ /* 0x000fe20000011415 */
[----:B------:R-:W-:Y:S01]  /*1ab0*/  IMAD.MOV.U32 R37, RZ, RZ, 0x240 ;  /* 0x00000240ff257424 */ /* 0x000fe200078e00ff */
[----:B------:R-:W-:-:S05]  /*1ac0*/  SEL R24, R24, R13, !P1 ;  /* 0x0000000d18187207 */ /* 0x000fca0004800000 */
[----:B------:R-:W-:-:S04]  /*1ad0*/  IMAD R27, R49, 0x8, R24 ;  /* 0x00000008311b7824 */ /* 0x000fc800078e0218 */
[----:B------:R-:W-:Y:S02]  /*1ae0*/  @!P1 LOP3.LUT R25, R20, 0x7, RZ, 0xc0, !PT ;  /* 0x0000000714199812 */ /* 0x000fe400078ec0ff */
[----:B------:R-:W-:Y:S02]  /*1af0*/  SHF.R.S32.HI R26, RZ, 0x1f, R27 ;  /* 0x0000001fff1a7819 */ /* 0x000fe4000001141b */
[----:B------:R-:W-:Y:S01]  /*1b00*/  ISETP.NE.AND P1, PT, R24, R25, PT ;  /* 0x000000191800720c */ /* 0x000fe20003f25270 */
[----:B------:R-:W-:Y:S01]  /*1b10*/  VIADD R15, R25, 0x1 ;  /* 0x00000001190f7836 */ /* 0x000fe20000000000 */
[----:B------:R-:W-:Y:S01]  /*1b20*/  LEA.HI R28, R26, R27, RZ, 0x3 ;  /* 0x0000001b1a1c7211 */ /* 0x000fe200078f18ff */
[----:B------:R-:W-:Y:S01]  /*1b30*/  VIADD R26, R24, 0x1 ;  /* 0x00000001181a7836 */ /* 0x000fe20000000000 */
[----:B------:R-:W-:Y:S02]  /*1b40*/  SHF.R.S32.HI R20, RZ, 0x3, R20 ;  /* 0x00000003ff147819 */ /* 0x000fe40000011414 */
[C---:B------:R-:W-:Y:S01]  /*1b50*/  LOP3.LUT R30, R28.reuse, 0xfffffff8, RZ, 0xc0, !PT ;  /* 0xfffffff81c1e7812 */ /* 0x040fe200078ec0ff */
[----:B------:R-:W-:Y:S01]  /*1b60*/  IMAD.SHL.U32 R28, R28, 0x800, RZ ;  /* 0x000008001c1c7824 */ /* 0x000fe200078e00ff */
[----:B------:R-:W-:-:S02]  /*1b70*/  SEL R26, R26, R25, !P1 ;  /* 0x000000191a1a7207 */ /* 0x000fc40004800000 */
[----:B------:R-:W-:Y:S01]  /*1b80*/  SEL R24, R15, R24, !P1 ;  /* 0x000000180f187207 */ /* 0x000fe20004800000 */
[----:B------:R-:W-:Y:S01]  /*1b90*/  IMAD.IADD R30, R27, 0x1, -R30 ;  /* 0x000000011b1e7824 */ /* 0x000fe200078e0a1e */
[----:B------:R-:W-:Y:S01]  /*1ba0*/  LOP3.LUT R28, R28, 0xffffc000, RZ, 0xc0, !PT ;  /* 0xffffc0001c1c7812 */ /* 0x000fe200078ec0ff */
[----:B------:R-:W-:-:S03]  /*1bb0*/  IMAD R26, R49, 0x8, R26 ;  /* 0x00000008311a7824 */ /* 0x000fc600078e021a */
[C---:B------:R-:W-:Y:S02]  /*1bc0*/  LOP3.LUT R29, R30.reuse, 0x1, RZ, 0xc0, !PT ;  /* 0x000000011e1d7812 */ /* 0x040fe400078ec0ff */
[----:B------:R-:W-:Y:S02]  /*1bd0*/  SHF.R.S32.HI R15, RZ, 0x1f, R26 ;  /* 0x0000001fff0f7819 */ /* 0x000fe4000001141a */
[----:B------:R-:W-:Y:S02]  /*1be0*/  ISETP.NE.U32.AND P5, PT, R29, 0x1, PT ;  /* 0x000000011d00780c */ /* 0x000fe40003fa5070 */
[----:B------:R-:W-:Y:S02]  /*1bf0*/  LEA.HI R15, R15, R26, RZ, 0x3 ;  /* 0x0000001a0f0f7211 */ /* 0x000fe400078f18ff */
[C---:B------:R-:W-:Y:S01]  /*1c00*/  R2P PR, R30.reuse, 0x6 ;  /* 0x000000061e007804 */ /* 0x040fe20000000000 */
[----:B------:R-:W-:Y:S01]  /*1c10*/  IMAD.SHL.U32 R30, R30, 0x10, RZ ;  /* 0x000000101e1e7824 */ /* 0x000fe200078e00ff */
[C---:B------:R-:W-:Y:S01]  /*1c20*/  LOP3.LUT R29, R15.reuse, 0xfffffff8, RZ, 0xc0, !PT ;  /* 0xfffffff80f1d7812 */ /* 0x040fe200078ec0ff */
[----:B------:R-:W-:-:S02]  /*1c30*/  IMAD.SHL.U32 R31, R15, 0x800, RZ ;  /* 0x000008000f1f7824 */ /* 0x000fc400078e00ff */
[----:B------:R-:W-:Y:S01]  /*1c40*/  IMAD R15, R25, 0x800, R28 ;  /* 0x00000800190f7824 */ /* 0x000fe200078e021c */
[----:B------:R-:W-:Y:S01]  /*1c50*/  LOP3.LUT R30, R30, 0x70, RZ, 0xc0, !PT ;  /* 0x000000701e1e7812 */ /* 0x000fe200078ec0ff */
[----:B------:R-:W-:Y:S01]  /*1c60*/  IMAD.IADD R29, R26, 0x1, -R29 ;  /* 0x000000011a1d7824 */ /* 0x000fe200078e0a1d */
[----:B------:R-:W-:Y:S02]  /*1c70*/  SEL R28, R48, 0x70, P5 ;  /* 0x00000070301c7807 */ /* 0x000fe40002800000 */
[----:B------:R-:W-:Y:S01]  /*1c80*/  LOP3.LUT R31, R31, 0xffffc000, RZ, 0xc0, !PT ;  /* 0xffffc0001f1f7812 */ /* 0x000fe200078ec0ff */
[----:B------:R-:W-:Y:S01]  /*1c90*/  IMAD.IADD R15, R30, 0x1, R15 ;  /* 0x000000011e0f7824 */ /* 0x000fe200078e020f */
[----:B------:R-:W-:Y:S01]  /*1ca0*/  LOP3.LUT R33, R29, 0x1, RZ, 0xc0, !PT ;  /* 0x000000011d217812 */ /* 0x000fe200078ec0ff */
[----:B------:R-:W-:Y:S02]  /*1cb0*/  IMAD R28, R163, R28, R162 ;  /* 0x0000001ca31c7224 */ /* 0x000fe400078e02a2 */
[----:B------:R-:W-:Y:S01]  /*1cc0*/  IMAD R15, R32, 0x8000, R15 ;  /* 0x00008000200f7824 */ /* 0x000fe200078e020f */
[----:B------:R-:W-:Y:S01]  /*1cd0*/  ISETP.NE.U32.AND P5, PT, R33, 0x1, PT ;  /* 0x000000012100780c */ /* 0x000fe20003fa5070 */
[----:B------:R-:W-:-:S02]  /*1ce0*/  IMAD.SHL.U32 R30, R29, 0x10, RZ ;  /* 0x000000101d1e7824 */ /* 0x000fc400078e00ff */
[----:B------:R-:W-:Y:S01]  /*1cf0*/  IMAD R31, R24, 0x800, R31 ;  /* 0x00000800181f7824 */ /* 0x000fe200078e021f */
[----:B------:R-:W-:Y:S02]  /*1d00*/  IADD3 R36, R15, UR42, R28 ;  /* 0x0000002a0f247c10 */ /* 0x000fe4000fffe01c */
[----:B------:R-:W-:Y:S02]  /*1d10*/  LOP3.LUT R30, R30, 0x70, RZ, 0xc0, !PT ;  /* 0x000000701e1e7812 */ /* 0x000fe400078ec0ff */
[----:B------:R-:W-:Y:S01]  /*1d20*/  SEL R28, R48, 0x70, P5 ;  /* 0x00000070301c7807 */ /* 0x000fe20002800000 */
[----:B------:R-:W-:Y:S01]  /*1d30*/  VIADD R15, R36, 0x10800 ;  /* 0x00010800240f7836 */ /* 0x000fe20000000000 */
[----:B------:R0:W1:Y:S01]  /*1d40*/  LDS.U8 R33, [R36+0x10c00] ;  /* 0x010c000024217984 */ /* 0x0000620000000000 */
[----:B------:R-:W-:Y:S02]  /*1d50*/  IMAD.IADD R31, R30, 0x1, R31 ;  /* 0x000000011e1f7824 */ /* 0x000fe400078e021f */
[----:B------:R-:W-:-:S02]  /*1d60*/  VIADD R30, R36, 0x10920 ;  /* 0x00010920241e7836 */ /* 0x000fc40000000000 */
[----:B------:R-:W-:Y:S01]  /*1d70*/  @P1 VIADD R30, R15, 0xe0 ;  /* 0x000000e00f1e1836 */ /* 0x000fe20000000000 */
[----:B------:R-:W-:Y:S01]  /*1d80*/  SEL R15, R37, 0x1c0, !P2 ;  /* 0x000001c0250f7807 */ /* 0x000fe20005000000 */
[----:B------:R-:W-:Y:S01]  /*1d90*/  IMAD R31, R32, 0x8000, R31 ;  /* 0x00008000201f7824 */ /* 0x000fe200078e021f */
[----:B------:R-:W-:Y:S01]  /*1da0*/  R2P PR, R29, 0x6 ;  /* 0x000000061d007804 */ /* 0x000fe20000000000 */
[----:B------:R-:W-:Y:S01]  /*1db0*/  IMAD R28, R163, R28, R162 ;  /* 0x0000001ca31c7224 */ /* 0x000fe200078e02a2 */
[----:B------:R0:W2:Y:S01]  /*1dc0*/  LDS.U8 R34, [R30+0x400] ;  /* 0x000400001e227984 */ /* 0x0000a20000000000 */
[----:B------:R-:W-:Y:S02]  /*1dd0*/  IMAD.IADD R39, R15, 0x1, R36 ;  /* 0x000000010f277824 */ /* 0x000fe400078e0224 */
[----:B------:R-:W-:Y:S01]  /*1de0*/  SEL R37, R37, 0x1c0, !P2 ;  /* 0x000001c025257807 */ /* 0x000fe20005000000 */
[----:B------:R-:W-:Y:S01]  /*1df0*/  IMAD.IADD R15, R15, 0x1, R30 ;  /* 0x000000010f0f7824 */ /* 0x000fe200078e021e */
[----:B------:R-:W-:Y:S01]  /*1e00*/  IADD3 R46, R31, UR42, R28 ;  /* 0x0000002a1f2e7c10 */ /* 0x000fe2000fffe01c */
[----:B------:R0:W3:Y:S04]  /*1e10*/  LDS.U8 R35, [R39+0x10c00] ;  /* 0x010c000027237984 */ /* 0x0000e80000000000 */
[C---:B------:R-:W-:Y:S01]  /*1e20*/  VIADD R29, R46.reuse, 0x10800 ;  /* 0x000108002e1d7836 */ /* 0x040fe20000000000 */
[----:B------:R0:W4:Y:S01]  /*1e30*/  LDS.U8 R28, [R36+0x10800] ;  /* 0x01080000241c7984 */ /* 0x0001220000000000 */
[----:B------:R-:W-:-:S02]  /*1e40*/  VIADD R40, R46, 0x10920 ;  /* 0x000109202e287836 */ /* 0x000fc40000000000 */
[----:B------:R-:W-:Y:S01]  /*1e50*/  @P1 VIADD R40, R29, 0xe0 ;  /* 0x000000e01d281836 */ /* 0x000fe20000000000 */
[----:B------:R0:W0:Y:S01]  /*1e60*/  LDS.U8 R31, [R39+0x10800] ;  /* 0x01080000271f7984 */ /* 0x0000220000000000 */
[C---:B------:R-:W-:Y:S02]  /*1e70*/  IMAD.IADD R47, R37.reuse, 0x1, R46 ;  /* 0x00000001252f7824 */ /* 0x040fe400078e022e */
[----:B------:R-:W-:Y:S01]  /*1e80*/  IMAD.IADD R41, R37, 0x1, R40 ;  /* 0x0000000125297824 */ /* 0x000fe200078e0228 */
[----:B------:R0:W0:Y:S04]  /*1e90*/  LDS.U8 R29, [R30] ;  /* 0x000000001e1d7984 */ /* 0x0000280000000000 */
[----:B------:R0:W0:Y:S04]  /*1ea0*/  LDS.U8 R38, [R46+0x10800] ;  /* 0x010800002e267984 */ /* 0x0000280000000000 */
[----:B------:R0:W0:Y:S04]  /*1eb0*/  LDS.U8 R42, [R46+0x10c00] ;  /* 0x010c00002e2a7984 */ /* 0x0000280000000000 */
[----:B------:R0:W0:Y:S04]  /*1ec0*/  LDS.U8 R32, [R15] ;  /* 0x000000000f207984 */ /* 0x0000280000000000 */
[----:B------:R0:W0:Y:S04]  /*1ed0*/  LDS.U8 R36, [R15+0x400] ;  /* 0x000400000f247984 */ /* 0x0000280000000000 */
[----:B------:R0:W0:Y:S04]  /*1ee0*/  LDS.U8 R37, [R40] ;  /* 0x0000000028257984 */ /* 0x0000280000000000 */
[----:B------:R0:W0:Y:S04]  /*1ef0*/  LDS.U8 R43, [R40+0x400] ;  /* 0x00040000282b7984 */ /* 0x0000280000000000 */
[----:B------:R0:W0:Y:S04]  /*1f00*/  LDS.U8 R39, [R47+0x10800] ;  /* 0x010800002f277984 */ /* 0x0000280000000000 */
[----:B------:R0:W0:Y:S04]  /*1f10*/  LDS.U8 R44, [R47+0x10c00] ;  /* 0x010c00002f2c7984 */ /* 0x0000280000000000 */
[----:B------:R0:W0:Y:S04]  /*1f20*/  LDS.U8 R30, [R41] ;  /* 0x00000000291e7984 */ /* 0x0000280000000000 */
[----:B------:R0:W0:Y:S01]  /*1f30*/  LDS.U8 R45, [R41+0x400] ;  /* 0x00040000292d7984 */ /* 0x0000220000000000 */
[----:B-1234-:R-:W-:Y:S05]  /*1f40*/  BRA.DIV UR4, `(.L_x_24) ;  /* 0x000000e604407947 */ /* 0x01efea000b800000 */
[----:B------:R-:W-:Y:S01]  /*1f50*/  NOP ;  /* 0x0000000000007918 */ /* 0x000fe20000000000 */
.L_x_343:
[C---:B------:R-:W-:Y:S01]  /*1f60*/  R2P PR, R25.reuse, 0x6 ;  /* 0x0000000619007804 */ /* 0x040fe20000000000 */
[----:B0-----:R-:W-:Y:S01]  /*1f70*/  IMAD.MOV.U32 R41, RZ, RZ, 0x120 ;  /* 0x00000120ff297424 */ /* 0x001fe200078e00ff */
[C---:B------:R-:W-:Y:S01]  /*1f80*/  LOP3.LUT R15, R25.reuse, 0x1, RZ, 0xc0, !PT ;  /* 0x00000001190f7812 */ /* 0x040fe200078ec0ff */
[----:B------:R-:W-:Y:S02]  /*1f90*/  IMAD.SHL.U32 R25, R25, 0x10, RZ ;  /* 0x0000001019197824 */ /* 0x000fe400078e00ff */
[----:B------:R-:W-:Y:S01]  /*1fa0*/  IMAD.U32 R47, RZ, RZ, UR39 ;  /* 0x00000027ff2f7e24 */ /* 0x000fe2000f8e00ff */
[----:B------:R-:W-:Y:S01]  /*1fb0*/  ISETP.NE.U32.AND P5, PT, R15, 0x1, PT ;  /* 0x000000010f00780c */ /* 0x000fe20003fa5070 */
[----:B------:R-:W-:Y:S01]  /*1fc0*/  VIADD R19, R19, 0x1 ;  /* 0x0000000113137836 */ /* 0x000fe20000000000 */
[----:B------:R-:W-:Y:S02]  /*1fd0*/  LOP3.LUT R40, R25, 0x70, RZ, 0xc0, !PT ;  /* 0x0000007019287812 */ /* 0x000fe400078ec0ff */
[----:B------:R-:W-:-:S02]  /*1fe0*/  SEL R46, R41, 0xe0, !P1 ;  /* 0x000000e0292e7807 */ /* 0x000fc40004800000 */
[----:B------:R-:W-:Y:S01]  /*1ff0*/  SEL R15, R48, 0x70, P5 ;  /* 0x00000070300f7807 */ /* 0x000fe20002800000 */
[----:B------:R-:W-:Y:S01]  /*2000*/  IMAD R40, R27, 0x800, R40 ;  /* 0x000008001b287824 */ /* 0x000fe200078e0228 */
[----:B------:R-:W-:Y:S01]  /*2010*/  LOP3.LUT R27, R24, 0x1, RZ, 0xc0, !PT ;  /* 0x00000001181b7812 */ /* 0x000fe200078ec0ff */
[----:B------:R-:W-:Y:S02]  /*2020*/  IMAD R46, R163, R46, RZ ;  /* 0x0000002ea32e7224 */ /* 0x000fe400078e02ff */
[----:B------:R-:W-:Y:S02]  /*2030*/  IMAD R40, R47, 0x8000, R40 ;  /* 0x000080002f287824 */ /* 0x000fe400078e0228 */
[----:B------:R-:W-:-:S05]  /*2040*/  IMAD R15, R162, R15, R46 ;  /* 0x0000000fa20f7224 */ /* 0x000fca00078e022e */
[----:B------:R-:W-:-:S05]  /*2050*/  IADD3 R15, R40, UR42, R15 ;  /* 0x0000002a280f7c10 */ /* 0x000fca000fffe00f */
[C---:B------:R-:W-:Y:S01]  /*2060*/  VIADD R25, R15.reuse, 0x240 ;  /* 0x000002400f197836 */ /* 0x040fe20000000000 */
[----:B------:R0:W-:Y:S01]  /*2070*/  STS.U8 [R15+0x10800], R28 ;  /* 0x0108001c0f007388 */ /* 0x0001e20000000000 */
[----:B------:R-:W-:Y:S01]  /*2080*/  @P2 VIADD R25, R15, 0x1c0 ;  /* 0x000001c00f192836 */ /* 0x000fe20000000000 */
[C---:B------:R-:W-:Y:S01]  /*2090*/  R2P PR, R24.reuse, 0x6 ;  /* 0x0000000618007804 */ /* 0x040fe20000000000 */
[----:B------:R-:W-:Y:S01]  /*20a0*/  IMAD.SHL.U32 R24, R24, 0x10, RZ ;  /* 0x0000001018187824 */ /* 0x000fe200078e00ff */
[----:B------:R-:W-:Y:S02]  /*20b0*/  ISETP.NE.U32.AND P5, PT, R27, 0x1, PT ;  /* 0x000000011b00780c */ /* 0x000fe40003fa5070 */
[----:B------:R0:W-:Y:S01]  /*20c0*/  STS.U8 [R25+0x10800], R29 ;  /* 0x0108001d19007388 */ /* 0x0001e20000000000 */
[----:B------:R-:W-:Y:S02]  /*20d0*/  SEL R40, R41, 0xe0, !P1 ;  /* 0x000000e029287807 */ /* 0x000fe40004800000 */
[----:B------:R-:W-:Y:S01]  /*20e0*/  LOP3.LUT R27, R24, 0x70, RZ, 0xc0, !PT ;  /* 0x00000070181b7812 */ /* 0x000fe200078ec0ff */
[----:B------:R0:W-:Y:S01]  /*20f0*/  STS.U8 [R15+0x10c00], R31 ;  /* 0x010c001f0f007388 */ /* 0x0001e20000000000 */
[----:B------:R-:W-:Y:S01]  /*2100*/  SEL R41, R48, 0x70, P5 ;  /* 0x0000007030297807 */ /* 0x000fe20002800000 */
[----:B------:R-:W-:Y:S01]  /*2110*/  IMAD R40, R163, R40, RZ ;  /* 0x00000028a3287224 */ /* 0x000fe200078e02ff */
[----:B------:R-:W-:Y:S01]  /*2120*/  ISETP.NE.AND P1, PT, R19, 0x4, PT ;  /* 0x000000041300780c */ /* 0x000fe20003f25270 */
[----:B------:R-:W-:Y:S01]  /*2130*/  IMAD R27, R26, 0x800, R27 ;  /* 0x000008001a1b7824 */ /* 0x000fe200078e021b */
[----:B------:R0:W-:Y:S01]  /*2140*/  STS.U8 [R25+0x10c00], R32 ;  /* 0x010c002019007388 */ /* 0x0001e20000000000 */
[----:B------:R-:W-:-:S02]  /*2150*/  IMAD R40, R162, R41, R40 ;  /* 0x00000029a2287224 */ /* 0x000fc400078e0228 */
[----:B------:R-:W-:Y:S01]  /*2160*/  IMAD R27, R47, 0x8000, R27 ;  /* 0x000080002f1b7824 */ /* 0x000fe200078e021b */
[----:B------:R0:W-:Y:S04]  /*2170*/  STS.U8 [R15+0x10801], R33 ;  /* 0x010801210f007388 */ /* 0x0001e80000000000 */
[----:B------:R0:W-:Y:S01]  /*2180*/  STS.U8 [R25+0x10801], R34 ;  /* 0x0108012219007388 */ /* 0x0001e20000000000 */
[----:B------:R-:W-:-:S03]  /*2190*/  IADD3 R27, R27, UR42, R40 ;  /* 0x0000002a1b1b7c10 */ /* 0x000fc6000fffe028 */
[----:B------:R0:W-:Y:S02]  /*21a0*/  STS.U8 [R15+0x10c01], R35 ;  /* 0x010c01230f007388 */ /* 0x0001e40000000000 */
[C---:B------:R-:W-:Y:S02]  /*21b0*/  VIADD R24, R27.reuse, 0x240 ;  /* 0x000002401b187836 */ /* 0x040fe40000000000 */
[----:B------:R0:W-:Y:S01]  /*21c0*/  STS.U8 [R25+0x10c01], R36 ;  /* 0x010c012419007388 */ /* 0x0001e20000000000 */
[----:B------:R-:W-:-:S03]  /*21d0*/  @P2 VIADD R24, R27, 0x1c0 ;  /* 0x000001c01b182836 */ /* 0x000fc60000000000 */
[----:B------:R0:W-:Y:S04]  /*21e0*/  STS.U8 [R15+0x10804], R38 ;  /* 0x010804260f007388 */ /* 0x0001e80000000000 */
        /* <DEDUP_REMOVED lines=14> */
[----:B------:R0:W-:Y:S01]  /*22d0*/  STS.U8 [R24+0x10c01], R45 ;  /* 0x010c012d18007388 */ /* 0x0001e20000000000 */
[----:B------:R-:W-:Y:S05]  /*22e0*/  @P1 BRA `(.L_x_25) ;  /* 0xfffffff400d01947 */ /* 0x000fea000383ffff */
[----:B------:R-:W-:Y:S05]  /*22f0*/  BSYNC B1 ;  /* 0x0000000000017941 */ /* 0x000fea0003800000 */
.L_x_23:
[----:B------:R-:W-:Y:S05]  /*2300*/  @!P4 BRA `(.L_x_26) ;  /* 0xfffffff400acc947 */ /* 0x000fea000383ffff */
[----:B------:R-:W-:Y:S05]  /*2310*/  BSYNC B0 ;  /* 0x0000000000007941 */ /* 0x000fea0003800000 */
.L_x_22:
[----:B------:R-:W-:Y:S01]  /*2320*/  LDS.U8 R14, [R9+UR42+0x1800] ;  /* 0x0018002a090e7984 */ /* 0x000fe20008000000 */
[----:B0-----:R-:W-:-:S03]  /*2330*/  IMAD.U32 R28, RZ, RZ, UR41 ;  /* 0x00000029ff1c7e24 */ /* 0x001fc6000f8e00ff */
[----:B------:R-:W0:Y:S02]  /*2340*/  LDS.U8 R15, [R12+0x1800] ;  /* 0x001800000c0f7984 */ /* 0x000e240000000000 */
[----:B------:R-:W-:Y:S02]  /*2350*/  ISETP.NE.AND P1, PT, R28, 0x1, PT ;  /* 0x000000011c00780c */ /* 0x000fe40003f25270 */
[----:B------:R-:W1:Y:S04]  /*2360*/  LDS.U8 R19, [R11+0x1800] ;  /* 0x001800000b137984 */ /* 0x000e680000000000 */
[----:B------:R-:W-:Y:S04]  /*2370*/  LDS.U8 R20, [R9+UR42+0x1808] ;  /* 0x0018082a09147984 */ /* 0x000fe80008000000 */
[----:B------:R-:W2:Y:S04]  /*2380*/  LDS.U8 R25, [R12+0x1808] ;  /* 0x001808000c197984 */ /* 0x000ea80000000000 */
[----:B------:R-:W-:Y:S04]  /*2390*/  LDS.U8 R24, [R9+UR42+0x2000] ;  /* 0x0020002a09187984 */ /* 0x000fe80008000000 */
[----:B------:R-:W3:Y:S04]  /*23a0*/  LDS.U8 R29, [R12+0x2000] ;  /* 0x002000000c1d7984 */ /* 0x000ee80000000000 */
[----:B------:R-:W-:Y:S04]  /*23b0*/  LDS.U8 R26, [R9+UR42+0x2008] ;  /* 0x0020082a091a7984 */ /* 0x000fe80008000000 */
[----:B------:R-:W4:Y:S04]  /*23c0*/  LDS.U8 R35, [R12+0x2008] ;  /* 0x002008000c237984 */ /* 0x000f280000000000 */
[----:B------:R-:W4:Y:S04]  /*23d0*/  LDS.U8 R21, [R10+0x1800] ;  /* 0x001800000a157984 */ /* 0x000f280000000000 */
[----:B------:R-:W4:Y:S04]  /*23e0*/  LDS.U8 R27, [R11+0x1808] ;  /* 0x001808000b1b7984 */ /* 0x000f280000000000 */
[----:B------:R-:W4:Y:S01]  /*23f0*/  LDS.U8 R31, [R11+0x2000] ;  /* 0x002000000b1f7984 */ /* 0x000f220000000000 */
[----:B0-----:R-:W-:-:S03]  /*2400*/  PRMT R14, R15, 0x7604, R14 ;  /* 0x000076040f0e7816 */ /* 0x001fc6000000000e */
[----:B------:R-:W0:Y:S01]  /*2410*/  LDS.U8 R37, [R11+0x2008] ;  /* 0x002008000b257984 */ /* 0x000e220000000000 */
[----:B-1----:R-:W-:-:S03]  /*2420*/  PRMT R14, R19, 0x7054, R14 ;  /* 0x00007054130e7816 */ /* 0x002fc6000000000e */
[----:B------:R-:W1:Y:S04]  /*2430*/  LDS.U8 R157, [R10+0x1808] ;  /* 0x001808000a9d7984 */ /* 0x000e680000000000 */
[----:B------:R-:W1:Y:S01]  /*2440*/  LDS.U8 R33, [R10+0x2000] ;  /* 0x002000000a217984 */ /* 0x000e620000000000 */
[----:B--2---:R-:W-:-:S03]  /*2450*/  PRMT R20, R25, 0x7604, R20 ;  /* 0x0000760419147816 */ /* 0x004fc60000000014 */
[----:B------:R-:W2:Y:S01]  /*2460*/  LDS.U8 R159, [R10+0x2008] ;  /* 0x002008000a9f7984 */ /* 0x000ea20000000000 */
[----:B---3--:R-:W-:Y:S01]  /*2470*/  PRMT R24, R29, 0x7604, R24 ;  /* 0x000076041d187816 */ /* 0x008fe20000000018 */
[----:B------:R-:W-:Y:S01]  /*2480*/  @!PT LDS RZ, [RZ] ;  /* 0x00000000fffff984 */ /* 0x000fe20000000800 */
[----:B------:R-:W-:Y:S01]  /*2490*/  @!PT LDS RZ, [RZ] ;  /* 0x00000000fffff984 */ /* 0x000fe20000000800 */
[----:B------:R-:W-:Y:S01]  /*24a0*/  @!PT LDS RZ, [RZ] ;  /* 0x00000000fffff984 */ /* 0x000fe20000000800 */
[----:B------:R-:W-:Y:S01]  /*24b0*/  @!PT LDS RZ, [RZ] ;  /* 0x00000000fffff984 */ /* 0x000fe20000000800 */
[----:B------:R3:W-:Y:S06]  /*24c0*/  MEMBAR.ALL.CTA ;  /* 0x0000000000007992 */ /* 0x0007ec0000008000 */
[----:B---3--:R-:W3:Y:S01]  /*24d0*/  FENCE.VIEW.ASYNC.S ;  /* 0x00000000000073c6 */ /* 0x008ee20000000000 */
[----:B------:R-:W-:Y:S05]  /*24e0*/  WARPSYNC.ALL ;  /* 0x0000000000007948 */ /* 0x000fea0003800000 */
[----:B----4-:R-:W-:-:S02]  /*24f0*/  PRMT R26, R35, 0x7604, R26 ;  /* 0x00007604231a7816 */ /* 0x010fc4000000001a */
[----:B------:R-:W-:Y:S01]  /*2500*/  PRMT R156, R21, 0x654, R14 ;  /* 0x00000654159c7816 */ /* 0x000fe2000000000e */
[----:B------:R-:W-:Y:S01]  /*2510*/  IMAD.U32 R14, RZ, RZ, UR42 ;  /* 0x0000002aff0e7e24 */ /* 0x000fe2000f8e00ff */
[----:B------:R-:W-:-:S03]  /*2520*/  PRMT R20, R27, 0x7054, R20 ;  /* 0x000070541b147816 */ /* 0x000fc60000000014 */
[----:B------:R-:W-:Y:S01]  /*2530*/  VIADD R15, R14, 0x10800 ;  /* 0x000108000e0f7836 */ /* 0x000fe20000000000 */
[----:B------:R-:W-:Y:S02]  /*2540*/  PRMT R24, R31, 0x7054, R24 ;  /* 0x000070541f187816 */ /* 0x000fe40000000018 */
[----:B0-----:R-:W-:Y:S02]  /*2550*/  PRMT R26, R37, 0x7054, R26 ;  /* 0x00007054251a7816 */ /* 0x001fe4000000001a */
[----:B-1----:R-:W-:Y:S02]  /*2560*/  PRMT R157, R157, 0x654, R20 ;  /* 0x000006549d9d7816 */ /* 0x002fe40000000014 */
[----:B------:R-:W-:Y:S02]  /*2570*/  PRMT R158, R33, 0x654, R24 ;  /* 0x00000654219e7816 */ /* 0x000fe40000000018 */
[----:B--2---:R-:W-:Y:S02]  /*2580*/  PRMT R159, R159, 0x654, R26 ;  /* 0x000006549f9f7816 */ /* 0x004fe4000000001a */
[----:B------:R-:W-:Y:S01]  /*2590*/  R2UR UR4, R15 ;  /* 0x000000000f0472ca */ /* 0x000fe200000e0000 */
[----:B---3--:R-:W-:Y:S06]  /*25a0*/  BAR.SYNC.DEFER_BLOCKING 0x2, 0x100 ;  /* 0x0084000000007b1d */ /* 0x008fec0000010000 */
[----:B------:R-:W-:-:S06]  /*25b0*/  UMOV UR11, 0x40000040 ;  /* 0x40000040000b7882 */ /* 0x000fcc0000000000 */
[----:B------:R-:W-:-:S04]  /*25c0*/  USHF.R.U32.HI UR4, URZ, 0x4, UR4 ;  /* 0x000000043f047899 */ /* 0x000fc80008011604 */
[----:B------:R-:W-:-:S04]  /*25d0*/  ULOP3.LUT UR4, UR4, 0x3fff, URZ, 0xc0, !UPT ;  /* 0x00003fff04047892 */ /* 0x000fc8000f8ec03f */
[----:B------:R-:W-:-:S04]  /*25e0*/  ULOP3.LUT UR6, UR4, 0x10000, URZ, 0xfc, !UPT ;  /* 0x0001000004067892 */ /* 0x000fc8000f8efc3f */
[----:B------:R-:W-:Y:S01]  /*25f0*/  ULEA UR4, UR39, UR6, 0xb ;  /* 0x0000000627047291 */ /* 0x000fe2000f8e583f */
[----:B------:R-:W-:-:S03]  /*2600*/  WARPGROUP.ARRIVE ;  /* 0x00000000000079c5 */ /* 0x000fc60000000000 */
[----:B------:R-:W-:-:S03]  /*2610*/  UIADD3 UR8, UR4, 0x2, URZ ;  /* 0x0000000204087890 */ /* 0x000fc6000fffe03f */
[----:B------:R-:W-:-:S06]  /*2620*/  UMOV UR10, UR4 ;  /* 0x00000004000a7c82 */ /* 0x000fcc0008000000 */
[----:B------:R-:W-:Y:S01]  /*2630*/  QGMMA.64x256x32.F32.E5M2.E5M2 R24, R152, gdesc[UR8], RZ, !UPT, gsb0 ;  /* 0x03e0000898187df3 */ /* 0x000fe2000c0038ff */
[----:B------:R-:W-:Y:S01]  /*2640*/  UMOV UR11, 0x40000040 ;  /* 0x40000040000b7882 */ /* 0x000fe20000000000 */
[----:B------:R-:W-:Y:S01]  /*2650*/  UMOV UR10, UR8 ;  /* 0x00000008000a7c82 */ /* 0x000fe20008000000 */
[----:B------:R-:W-:Y:S02]  /*2660*/  UIADD3 UR8, UR4, 0x4, URZ ;  /* 0x0000000404087890 */ /* 0x000fe4000fffe03f */
[----:B------:R-:W-:Y:S01]  /*2670*/  UIADD3 UR4, UR4, 0x6, URZ ;  /* 0x0000000604047890 */ /* 0x000fe2000fffe03f */
[----:B------:R-:W-:Y:S02]  /*2680*/  WARPGROUP.DEPBAR.LE gsb0, 0x0 ;  /* 0x00008000000079c5 */ /* 0x000fe40000010000 */
[----:B------:R-:W-:-:S15]  /*2690*/  WARPGROUP.ARRIVE ;  /* 0x00000000000079c5 */ /* 0x000fde0000000000 */
[----:B------:R-:W-:-:S05]  /*26a0*/  NOP ;  /* 0x0000000000007918 */ /* 0x000fca0000000000 */
[----:B------:R-:W-:Y:S01]  /*26b0*/  QGMMA.64x256x32.F32.E5M2.E5M2 R24, R156, gdesc[UR8], R24, gsb0 ;  /* 0x03e000089c187df3 */ /* 0x000fe20008003818 */
[----:B------:R-:W-:Y:S01]  /*26c0*/  UMOV UR10, UR8 ;  /* 0x00000008000a7c82 */ /* 0x000fe20008000000 */
[----:B------:R-:W-:Y:S01]  /*26d0*/  UMOV UR11, 0x40000040 ;  /* 0x40000040000b7882 */ /* 0x000fe20000000000 */
[----:B------:R-:W-:Y:S02]  /*26e0*/  WARPGROUP.DEPBAR.LE gsb0, 0x0 ;  /* 0x00008000000079c5 */ /* 0x000fe40000010000 */
[----:B------:R-:W-:Y:S04]  /*26f0*/  LDS.U8 R153, [R9+UR42+0x3000] ;  /* 0x0030002a09997984 */ /* 0x000fe80008000000 */
[----:B------:R-:W0:Y:S04]  /*2700*/  LDS.U8 R164, [R12+0x3000] ;  /* 0x003000000ca47984 */ /* 0x000e280000000000 */
[----:B------:R-:W-:Y:S04]  /*2710*/  LDS.U8 R15, [R9+UR42+0x2800] ;  /* 0x0028002a090f7984 */ /* 0x000fe80008000000 */
[----:B------:R-:W1:Y:S04]  /*2720*/  LDS.U8 R20, [R12+0x2800] ;  /* 0x002800000c147984 */ /* 0x000e680000000000 */
[----:B------:R-:W-:Y:S04]  /*2730*/  LDS.U8 R21, [R9+UR42+0x2808] ;  /* 0x0028082a09157984 */ /* 0x000fe80008000000 */
[----:B------:R-:W2:Y:S04]  /*2740*/  LDS.U8 R154, [R12+0x2808] ;  /* 0x002808000c9a7984 */ /* 0x000ea80000000000 */
[----:B------:R-:W-:Y:S04]  /*2750*/  LDS.U8 R157, [R9+UR42+0x3008] ;  /* 0x0030082a099d7984 */ /* 0x000fe80008000000 */
[----:B------:R-:W3:Y:S04]  /*2760*/  LDS.U8 R168, [R12+0x3008] ;  /* 0x003008000ca87984 */ /* 0x000ee80000000000 */
[----:B------:R-:W4:Y:S04]  /*2770*/  LDS.U8 R166, [R11+0x3000] ;  /* 0x003000000ba67984 */ /* 0x000f280000000000 */
[----:B------:R-:W4:Y:S04]  /*2780*/  LDS.U8 R152, [R11+0x2800] ;  /* 0x002800000b987984 */ /* 0x000f280000000000 */
[----:B------:R-:W4:Y:S04]  /*2790*/  LDS.U8 R156, [R11+0x2808] ;  /* 0x002808000b9c7984 */ /* 0x000f280000000000 */
[----:B------:R-:W4:Y:S01]  /*27a0*/  LDS.U8 R170, [R11+0x3008] ;  /* 0x003008000baa7984 */ /* 0x000f220000000000 */
[----:B0-----:R-:W-:-:S03]  /*27b0*/  PRMT R153, R164, 0x7604, R153 ;  /* 0x00007604a4997816 */ /* 0x001fc60000000099 */
[----:B------:R-:W0:Y:S04]  /*27c0*/  LDS.U8 R155, [R10+0x3000] ;  /* 0x003000000a9b7984 */ /* 0x000e280000000000 */
[----:B------:R-:W0:Y:S01]  /*27d0*/  LDS.U8 R19, [R10+0x2800] ;  /* 0x002800000a137984 */ /* 0x000e220000000000 */
[----:B-1----:R-:W-:-:S03]  /*27e0*/  PRMT R15, R20, 0x7604, R15 ;  /* 0x00007604140f7816 */ /* 0x002fc6000000000f */
[----:B------:R-:W1:Y:S04]  /*27f0*/  LDS.U8 R158, [R10+0x2808] ;  /* 0x002808000a9e7984 */ /* 0x000e680000000000 */
[----:B------:R-:W1:Y:S01]  /*2800*/  LDS.U8 R172, [R10+0x3008] ;  /* 0x003008000aac7984 */ /* 0x000e620000000000 */
[----:B--2---:R-:W-:Y:S02]  /*2810*/  PRMT R21, R154, 0x7604, R21 ;  /* 0x000076049a157816 */ /* 0x004fe40000000015 */
[----:B---3--:R-:W-:Y:S02]  /*2820*/  PRMT R157, R168, 0x7604, R157 ;  /* 0x00007604a89d7816 */ /* 0x008fe4000000009d */
[----:B----4-:R-:W-:Y:S02]  /*2830*/  PRMT R166, R166, 0x7054, R153 ;  /* 0x00007054a6a67816 */ /* 0x010fe40000000099 */
[----:B------:R-:W-:-:S02]  /*2840*/  PRMT R152, R152, 0x7054, R15 ;  /* 0x0000705498987816 */ /* 0x000fc4000000000f */
[----:B------:R-:W-:Y:S02]  /*2850*/  PRMT R21, R156, 0x7054, R21 ;  /* 0x000070549c157816 */ /* 0x000fe40000000015 */
[----:B------:R-:W-:Y:S02]  /*2860*/  PRMT R157, R170, 0x7054, R157 ;  /* 0x00007054aa9d7816 */ /* 0x000fe4000000009d */
[----:B0-----:R-:W-:Y:S02]  /*2870*/  PRMT R154, R155, 0x654, R166 ;  /* 0x000006549b9a7816 */ /* 0x001fe400000000a6 */
[----:B------:R-:W-:Y:S02]  /*2880*/  PRMT R152, R19, 0x654, R152 ;  /* 0x0000065413987816 */ /* 0x000fe40000000098 */
[----:B-1----:R-:W-:Y:S02]  /*2890*/  PRMT R153, R158, 0x654, R21 ;  /* 0x000006549e997816 */ /* 0x002fe40000000015 */
[----:B------:R-:W-:-:S04]  /*28a0*/  PRMT R155, R172, 0x654, R157 ;  /* 0x00000654ac9b7816 */ /* 0x000fc8000000009d */
[----:B------:R-:W-:-:S06]  /*28b0*/  WARPGROUP.ARRIVE ;  /* 0x00000000000079c5 */ /* 0x000fcc0000000000 */
        /* <DEDUP_REMOVED lines=9> */
[----:B------:R-:W-:Y:S04]  /*2950*/  LDS.U8 R157, [R9+UR42+0x4008] ;  /* 0x0040082a099d7984 */ /* 0x000fe80008000000 */
[----:B------:R-:W2:Y:S04]  /*2960*/  LDS.U8 R154, [R12+0x3808] ;  /* 0x003808000c9a7984 */ /* 0x000ea80000000000 */
        /* <DEDUP_REMOVED lines=22> */
[----:B------:R-:W-:Y:S03]  /*2ad0*/  QGMMA.64x256x32.F32.E5M2.E5M2 R24, R152, gdesc[UR8], R24, gsb0 ;  /* 0x03e0000898187df3 */ /* 0x000fe60008003818 */
[----:B------:R-:W-:Y:S02]  /*2ae0*/  WARPGROUP.DEPBAR.LE gsb0, 0x0 ;  /* 0x00008000000079c5 */ /* 0x000fe40000010000 */
[----:B------:R-:W-:Y:S05]  /*2af0*/  @!P1 BRA `(.L_x_27) ;  /* 0x00000028008c9947 */ /* 0x000fea0003800000 */
[----:B------:R-:W-:Y:S05]  /*2b00*/  @!P3 BRA `(.L_x_28) ;  /* 0x000000000004b947 */ /* 0x000fea0003800000 */
[----:B------:R-:W-:Y:S01]  /*2b10*/  BPT.TRAP 0x1 ;  /* 0x000000040000795c */ /* 0x000fe20000300000 */
.L_x_28:
[----:B------:R-:W-:-:S05]  /*2b20*/  IMAD.SHL.U32 R12, R0, 0x4000, RZ ;  /* 0x00004000000c7824 */ /* 0x000fca00078e00ff */
[----:B------:R-:W-:-:S05]  /*2b30*/  LOP3.LUT R9, R12, R5, RZ, 0xfc, !PT ;  /* 0x000000050c097212 */ /* 0x000fca00078efcff */
[----:B------:R-:W-:Y:S01]  /*2b40*/  VIADD R10, R9, UR42 ;  /* 0x0000002a090a7c36 */ /* 0x000fe20008000000 */
[----:B------:R-:W-:Y:S06]  /*2b50*/  @P0 BRA `(.L_x_29) ;  /* 0x00000000001c0947 */ /* 0x000fec0003800000 */
[----:B------:R-:W-:Y:S01]  /*2b60*/  UIADD3 UR4, UR39, 0x1, URZ ;  /* 0x0000000127047890 */ /* 0x000fe2000fffe03f */
[----:B------:R-:W-:-:S03]  /*2b70*/  SHF.L.U32 R11, R167, 0x1f, RZ ;  /* 0x0000001fa70b7819 */ /* 0x000fc600000006ff */
[----:B------:R-:W-:-:S04]  /*2b80*/  UISETP.NE.AND UP0, UPT, UR4, 0x4, UPT ;  /* 0x000000040400788c */ /* 0x000fc8000bf05270 */
[----:B------:R-:W-:-:S04]  /*2b90*/  USEL UR4, UR4, URZ, UP0 ;  /* 0x0000003f04047287 */ /* 0x000fc80008000000 */
[----:B------:R-:W-:-:S09]  /*2ba0*/  ULEA UR4, UR4, UR42, 0x3 ;  /* 0x0000002a04047291 */ /* 0x000fd2000f8e183f */
[----:B------:R-:W0:Y:S02]  /*2bb0*/  SYNCS.PHASECHK.TRANS64.TRYWAIT P0, [UR4], R11 ;  /* 0x0000000bff0075a7 */ /* 0x000e240008000144 */
[----:B0-----:R-:W-:Y:S05]  /*2bc0*/  @!P0 BRA `(.L_x_30) ;  /* 0x000000d8003c8947 */ /* 0x001fea0003800000 */
.L_x_29:
[C-C-:B------:R-:W-:Y:S01]  /*2bd0*/  IMAD.IADD R156, R4.reuse, 0x1, R10.reuse ;  /* 0x00000001049c7824 */ /* 0x140fe200078e020a */
[----:B0-----:R-:W-:Y:S01]  /*2be0*/  LDS.U8 R20, [R9+UR42+0x808] ;  /* 0x0008082a09147984 */ /* 0x001fe20008000000 */
[----:B------:R-:W-:Y:S01]  /*2bf0*/  IMAD.IADD R173, R3, 0x1, R10 ;  /* 0x0000000103ad7824 */ /* 0x000fe200078e020a */
[----:B------:R-:W-:Y:S02]  /*2c00*/  UMOV UR4, URZ ;  /* 0x0000003f00047c82 */ /* 0x000fe40008000000 */
[----:B------:R-:W-:Y:S01]  /*2c10*/  LDS.U8 R10, [R9+UR42+0x800] ;  /* 0x0008002a090a7984 */ /* 0x000fe20008000000 */
[----:B------:R-:W-:-:S03]  /*2c20*/  IMAD.IADD R158, R4, 0x1, R173 ;  /* 0x00000001049e7824 */ /* 0x000fc600078e02ad */
[----:B------:R-:W-:Y:S04]  /*2c30*/  LDS.U8 R152, [R9+UR42+0x1000] ;  /* 0x0010002a09987984 */ /* 0x000fe80008000000 */
[----:B------:R-:W-:Y:S04]  /*2c40*/  LDS.U8 R154, [R9+UR42+0x1008] ;  /* 0x0010082a099a7984 */ /* 0x000fe80008000000 */
[----:B------:R-:W0:Y:S04]  /*2c50*/  LDS.U8 R11, [R156+0x800] ;  /* 0x000800009c0b7984 */ /* 0x000e280000000000 */
[----:B------:R-:W1:Y:S04]  /*2c60*/  LDS.U8 R21, [R156+0x808] ;  /* 0x000808009c157984 */ /* 0x000e680000000000 */
[----:B------:R-:W2:Y:S04]  /*2c70*/  LDS.U8 R155, [R156+0x1000] ;  /* 0x001000009c9b7984 */ /* 0x000ea80000000000 */
[----:B------:R-:W3:Y:S04]  /*2c80*/  LDS.U8 R165, [R156+0x1008] ;  /* 0x001008009ca57984 */ /* 0x000ee80000000000 */
[----:B------:R-:W4:Y:S04]  /*2c90*/  LDS.U8 R15, [R173+0x800] ;  /* 0x00080000ad0f7984 */ /* 0x000f280000000000 */
[----:B------:R-:W4:Y:S04]  /*2ca0*/  LDS.U8 R153, [R173+0x808] ;  /* 0x00080800ad997984 */ /* 0x000f280000000000 */
[----:B------:R-:W4:Y:S04]  /*2cb0*/  LDS.U8 R159, [R173+0x1000] ;  /* 0x00100000ad9f7984 */ /* 0x000f280000000000 */
[----:B------:R-:W4:Y:S04]  /*2cc0*/  LDS.U8 R169, [R173+0x1008] ;  /* 0x00100800ada97984 */ /* 0x000f280000000000 */
[----:B------:R-:W4:Y:S04]  /*2cd0*/  LDS.U8 R19, [R158+0x800] ;  /* 0x000800009e137984 */ /* 0x000f280000000000 */
[----:B------:R-:W4:Y:S04]  /*2ce0*/  LDS.U8 R157, [R158+0x808] ;  /* 0x000808009e9d7984 */ /* 0x000f280000000000 */
[----:B------:R-:W4:Y:S01]  /*2cf0*/  LDS.U8 R9, [R158+0x1000] ;  /* 0x001000009e097984 */ /* 0x000f220000000000 */
[----:B0-----:R-:W-:-:S03]  /*2d00*/  PRMT R10, R11, 0x7604, R10 ;  /* 0x000076040b0a7816 */ /* 0x001fc6000000000a */
[----:B------:R0:W0:Y:S01]  /*2d10*/  LDS.U8 R171, [R158+0x1008] ;  /* 0x001008009eab7984 */ /* 0x0000220000000000 */
[----:B-1----:R-:W-:Y:S02]  /*2d20*/  PRMT R20, R21, 0x7604, R20 ;  /* 0x0000760415147816 */ /* 0x002fe40000000014 */
[----:B--2---:R-:W-:Y:S02]  /*2d30*/  PRMT R152, R155, 0x7604, R152 ;  /* 0x000076049b987816 */ /* 0x004fe40000000098 */
[----:B---3--:R-:W-:Y:S02]  /*2d40*/  PRMT R154, R165, 0x7604, R154 ;  /* 0x00007604a59a7816 */ /* 0x008fe4000000009a */
[----:B----4-:R-:W-:Y:S02]  /*2d50*/  PRMT R10, R15, 0x7054, R10 ;  /* 0x000070540f0a7816 */ /* 0x010fe4000000000a */
[----:B------:R-:W-:Y:S02]  /*2d60*/  PRMT R20, R153, 0x7054, R20 ;  /* 0x0000705499147816 */ /* 0x000fe40000000014 */
[----:B------:R-:W-:-:S02]  /*2d70*/  PRMT R152, R159, 0x7054, R152 ;  /* 0x000070549f987816 */ /* 0x000fc40000000098 */
[----:B------:R-:W-:Y:S02]  /*2d80*/  PRMT R154, R169, 0x7054, R154 ;  /* 0x00007054a99a7816 */ /* 0x000fe4000000009a */
[----:B------:R-:W-:Y:S02]  /*2d90*/  PRMT R156, R19, 0x654, R10 ;  /* 0x00000654139c7816 */ /* 0x000fe4000000000a */
[----:B------:R-:W-:Y:S02]  /*2da0*/  PRMT R157, R157, 0x654, R20 ;  /* 0x000006549d9d7816 */ /* 0x000fe40000000014 */
[----:B0-----:R-:W-:Y:S02]  /*2db0*/  PRMT R158, R9, 0x654, R152 ;  /* 0x00000654099e7816 */ /* 0x001fe40000000098 */
[----:B------:R-:W-:-:S07]  /*2dc0*/  PRMT R159, R171, 0x654, R154 ;  /* 0x00000654ab9f7816 */ /* 0x000fce000000009a */
.L_x_32:
[----:B------:R-:W-:Y:S01]  /*2dd0*/  R2UR UR19, R8 ;  /* 0x00000000081372ca */ /* 0x000fe200000e0000 */
[----:B------:R-:W-:Y:S01]  /*2de0*/  UMOV UR7, UR4 ;  /* 0x0000000400077c82 */ /* 0x000fe20008000000 */
[----:B------:R-:W-:Y:S01]  /*2df0*/  R2UR UR18, R7 ;  /* 0x00000000071272ca */ /* 0x000fe200000e0000 */
[----:B------:R-:W-:Y:S01]  /*2e00*/  UIADD3 UR4, UR4, 0x1, URZ ;  /* 0x0000000104047890 */ /* 0x000fe2000fffe03f */
[----:B------:R-:W-:-:S03]  /*2e10*/  UMOV UR5, URZ ;  /* 0x0000003f00057c82 */ /* 0x000fc60008000000 */
[----:B-1----:R-:W-:-:S11]  /*2e20*/  UISETP.GE.U32.AND UP0, UPT, UR4, 0x2, UPT ;  /* 0x000000020400788c */ /* 0x002fd6000bf06070 */
.L_x_31:
[----:B------:R-:W-:Y:S01]  /*2e30*/  R2UR UR8, R6 ;  /* 0x00000000060872ca */ /* 0x000fe200000e0000 */
[----:B------:R-:W-:Y:S01]  /*2e40*/  ULOP3.LUT UR9, UR18, 0x7, URZ, 0xc0, !UPT ;  /* 0x0000000712097892 */ /* 0x000fe2000f8ec03f */
[----:B------:R-:W-:Y:S01]  /*2e50*/  R2UR UR11, R13 ;  /* 0x000000000d0b72ca */ /* 0x000fe200000e0000 */
[----:B-1----:R-:W-:Y:S01]  /*2e60*/  IMAD.MOV.U32 R175, RZ, RZ, 0x120 ;  /* 0x00000120ffaf7424 */ /* 0x002fe200078e00ff */
[----:B------:R-:W-:-:S09]  /*2e70*/  USHF.R.S32.HI UR18, URZ, 0x3, UR18 ;  /* 0x000000033f127899 */ /* 0x000fd20008011412 */
[----:B------:R-:W-:Y:S02]  /*2e80*/  ULEA UR8, UR5, UR8, 0x1 ;  /* 0x0000000805087291 */ /* 0x000fe4000f8e083f */
[----:B------:R-:W-:Y:S02]  /*2e90*/  UIADD3 UR5, UR5, 0x1, URZ ;  /* 0x0000000105057890 */ /* 0x000fe4000fffe03f */
[----:B------:R-:W-:Y:S02]  /*2ea0*/  UISETP.GE.AND UP1, UPT, UR8, 0x4, UPT ;  /* 0x000000040800788c */ /* 0x000fe4000bf26270 */
[----:B------:R-:W-:Y:S02]  /*2eb0*/  UIADD3 UR10, UR8, -0x4, URZ ;  /* 0xfffffffc080a7890 */ /* 0x000fe4000fffe03f */
[----:B------:R-:W-:Y:S01]  /*2ec0*/  USEL UR9, UR9, UR11, !UP1 ;  /* 0x0000000b09097287 */ /* 0x000fe2000c800000 */
[----:B------:R-:W-:-:S03]  /*2ed0*/  UMOV UR8, 0x90 ;  /* 0x0000009000087882 */ /* 0x000fc60000000000 */
[----:B------:R-:W-:Y:S02]  /*2ee0*/  ULEA UR13, UR7, UR9, 0x3 ;  /* 0x00000009070d7291 */ /* 0x000fe4000f8e183f */
[----:B------:R-:W-:Y:S02]  /*2ef0*/  UIADD3 UR11, UR9, 0x1, URZ ;  /* 0x00000001090b7890 */ /* 0x000fe4000fffe03f */
[----:B------:R-:W-:Y:S02]  /*2f00*/  @!UP1 ULOP3.LUT UR10, UR19, 0x7, URZ, 0xc0, !UPT ;  /* 0x00000007130a9892 */ /* 0x000fe4000f8ec03f */
[----:B------:R-:W-:Y:S02]  /*2f10*/  USHF.R.S32.HI UR14, URZ, 0x1f, UR13 ;  /* 0x0000001f3f0e7899 */ /* 0x000fe4000801140d */
[----:B------:R-:W-:Y:S02]  /*2f20*/  UISETP.NE.AND UP1, UPT, UR9, UR10, UPT ;  /* 0x0000000a0900728c */ /* 0x000fe4000bf25270 */
[----:B------:R-:W-:-:S02]  /*2f30*/  UIADD3 UR12, UR10, 0x1, URZ ;  /* 0x000000010a0c7890 */ /* 0x000fc4000fffe03f */
[----:B------:R-:W-:Y:S02]  /*2f40*/  ULEA.HI UR14, UR14, UR13, URZ, 0x3 ;  /* 0x0000000d0e0e7291 */ /* 0x000fe4000f8f183f */
[----:B------:R-:W-:Y:S02]  /*2f50*/  USEL UR11, UR11, UR10, !UP1 ;  /* 0x0000000a0b0b7287 */ /* 0x000fe4000c800000 */
[----:B------:R-:W-:Y:S02]  /*2f60*/  USEL UR12, UR12, UR9, !UP1 ;  /* 0x000000090c0c7287 */ /* 0x000fe4000c800000 */
[----:B------:R-:W-:Y:S02]  /*2f70*/  ULOP3.LUT UR9, UR14, 0xfffffff8, URZ, 0xc0, !UPT ;  /* 0xfffffff80e097892 */ /* 0x000fe4000f8ec03f */
[----:B------:R-:W-:Y:S02]  /*2f80*/  ULEA UR11, UR7, UR11, 0x3 ;  /* 0x0000000b070b7291 */ /* 0x000fe4000f8e183f */
[----:B------:R-:W-:-:S02]  /*2f90*/  USHF.L.U32 UR14, UR14, 0xb, URZ ;  /* 0x0000000b0e0e7899 */ /* 0x000fc4000800063f */
[----:B------:R-:W-:Y:S02]  /*2fa0*/  UIADD3 UR9, UR13, -UR9, URZ ;  /* 0x800000090d097290 */ /* 0x000fe4000fffe03f */
[----:B------:R-:W-:Y:S02]  /*2fb0*/  USHF.R.S32.HI UR16, URZ, 0x1f, UR11 ;  /* 0x0000001f3f107899 */ /* 0x000fe4000801140b */
[----:B------:R-:W-:Y:S02]  /*2fc0*/  ULOP3.LUT UR15, UR14, 0xffffc000, URZ, 0xc0, !UPT ;  /* 0xffffc0000e0f7892 */ /* 0x000fe4000f8ec03f */
[----:B------:R-:W-:Y:S02]  /*2fd0*/  USHF.L.U32 UR14, UR9, 0x4, URZ ;  /* 0x00000004090e7899 */ /* 0x000fe4000800063f */
[----:B------:R-:W-:Y:S01]  /*2fe0*/  IMAD.U32 R9, RZ, RZ, UR9 ;  /* 0x00000009ff097e24 */ /* 0x000fe2000f8e00ff */
[----:B------:R-:W-:Y:S02]  /*2ff0*/  ULOP3.LUT UR20, UR9, 0x1, URZ, 0xc0, !UPT ;  /* 0x0000000109147892 */ /* 0x000fe4000f8ec03f */
[----:B------:R-:W-:-:S02]  /*3000*/  ULEA.HI UR16, UR16, UR11, URZ, 0x3 ;  /* 0x0000000b10107291 */ /* 0x000fc4000f8f183f */
[----:B------:R-:W-:Y:S01]  /*3010*/  ULEA UR15, UR10, UR15, 0xb ;  /* 0x0000000f0a0f7291 */ /* 0x000fe2000f8e583f */
[----:B------:R-:W-:Y:S01]  /*3020*/  R2P PR, R9, 0x6 ;  /* 0x0000000609007804 */ /* 0x000fe20000000000 */
[----:B------:R-:W-:Y:S02]  /*3030*/  ULOP3.LUT UR14, UR14, 0x70, URZ, 0xc0, !UPT ;  /* 0x000000700e0e7892 */ /* 0x000fe4000f8ec03f */
[----:B------:R-:W-:Y:S02]  /*3040*/  UISETP.NE.U32.AND UP1, UPT, UR20, 0x1, UPT ;  /* 0x000000011400788c */ /* 0x000fe4000bf25070 */
[----:B------:R-:W-:Y:S02]  /*3050*/  ULOP3.LUT UR17, UR16, 0xfffffff8, URZ, 0xc0, !UPT ;  /* 0xfffffff810117892 */ /* 0x000fe4000f8ec03f */
[----:B------:R-:W-:Y:S02]  /*3060*/  UIADD3 UR14, UR14, UR15, URZ ;  /* 0x0000000f0e0e7290 */ /* 0x000fe4000fffe03f */
[----:B------:R-:W-:-:S02]  /*3070*/  USEL UR20, UR8, 0x70, UP1 ;  /* 0x0000007008147887 */ /* 0x000fc40008800000 */
[----:B------:R-:W-:Y:S02]  /*3080*/  UIADD3 UR17, UR11, -UR17, URZ ;  /* 0x800000110b117290 */ /* 0x000fe4000fffe03f */
[----:B------:R-:W-:Y:S01]  /*3090*/  USHF.L.U32 UR16, UR16, 0xb, URZ ;  /* 0x0000000b10107899 */ /* 0x000fe2000800063f */
[----:B------:R-:W-:Y:S01]  /*30a0*/  LEA R9, R0, UR14, 0xf ;  /* 0x0000000e00097c11 */ /* 0x000fe2000f8e78ff */
[----:B------:R-:W-:Y:S01]  /*30b0*/  IMAD R10, R163, UR20, R162 ;  /* 0x00000014a30a7c24 */ /* 0x000fe2000f8e02a2 */
[----:B------:R-:W-:Y:S02]  /*30c0*/  ULOP3.LUT UR14, UR17, 0x1, URZ, 0xc0, !UPT ;  /* 0x00000001110e7892 */ /* 0x000fe4000f8ec03f */
[----:B------:R-:W-:Y:S01]  /*30d0*/  IMAD.U32 R11, RZ, RZ, UR17 ;  /* 0x00000011ff0b7e24 */ /* 0x000fe2000f8e00ff */
[----:B------:R-:W-:Y:S02]  /*30e0*/  ULOP3.LUT UR16, UR16, 0xffffc000, URZ, 0xc0, !UPT ;  /* 0xffffc00010107892 */ /* 0x000fe4000f8ec03f */
[----:B------:R-:W-:Y:S01]  /*30f0*/  USHF.L.U32 UR9, UR17, 0x4, URZ ;  /* 0x0000000411097899 */ /* 0x000fe2000800063f */
[----:B------:R-:W-:Y:S01]  /*3100*/  IADD3 R174, R9, UR42, R10 ;  /* 0x0000002a09ae7c10 */ /* 0x000fe2000fffe00a */
[----:B------:R-:W-:-:S02]  /*3110*/  UISETP.NE.U32.AND UP1, UPT, UR14, 0x1, UPT ;  /* 0x000000010e00788c */ /* 0x000fc4000bf25070 */
[----:B------:R-:W-:Y:S02]  /*3120*/  ULEA UR16, UR12, UR16, 0xb ;  /* 0x000000100c107291 */ /* 0x000fe4000f8e583f */
[----:B------:R-:W-:Y:S01]  /*3130*/  ULOP3.LUT UR9, UR9, 0x70, URZ, 0xc0, !UPT ;  /* 0x0000007009097892 */ /* 0x000fe2000f8ec03f */
[C---:B------:R-:W-:Y:S01]  /*3140*/  VIADD R9, R174.reuse, 0x10800 ;  /* 0x00010800ae097836 */ /* 0x040fe20000000000 */
[----:B------:R-:W-:Y:S01]  /*3150*/  USEL UR14, UR8, 0x70, UP1 ;  /* 0x00000070080e7887 */ /* 0x000fe20008800000 */
[----:B------:R-:W-:Y:S01]  /*3160*/  VIADD R10, R174, 0x10920 ;  /* 0x00010920ae0a7836 */ /* 0x000fe20000000000 */
[----:B------:R-:W-:Y:S01]  /*3170*/  UIADD3 UR9, UR9, UR16, URZ ;  /* 0x0000001009097290 */ /* 0x000fe2000fffe03f */
[----:B------:R-:W-:Y:S01]  /*3180*/  @P1 VIADD R10, R9, 0xe0 ;  /* 0x000000e0090a1836 */ /* 0x000fe20000000000 */
[----:B------:R-:W-:Y:S01]  /*3190*/  VOTEU.ANY UP2, P2 ;  /* 0x00000000003f7886 */ /* 0x000fe20001040100 */
[----:B------:R-:W-:Y:S01]  /*31a0*/  R2P PR, R11, 0x6 ;  /* 0x000000060b007804 */ /* 0x000fe20000000000 */
[----:B------:R-:W-:Y:S01]  /*31b0*/  IMAD R20, R163, UR14, R162 ;  /* 0x0000000ea3147c24 */ /* 0x000fe2000f8e02a2 */
[----:B------:R-:W-:Y:S01]  /*31c0*/  USHF.R.S32.HI UR19, URZ, 0x3, UR19 ;  /* 0x000000033f137899 */ /* 0x000fe20008011413 */
[----:B------:R-:W-:Y:S01]  /*31d0*/  LEA R9, R0, UR9, 0xf ;  /* 0x0000000900097c11 */ /* 0x000fe2000f8e78ff */
[----:B------:R-:W-:Y:S01]  /*31e0*/  IMAD.U32 R11, RZ, RZ, UR10 ;  /* 0x0000000aff0b7e24 */ /* 0x000fe2000f8e00ff */
[----:B------:R-:W-:Y:S01]  /*31f0*/  USHF.L.U32 UR9, UR10, 0x4, URZ ;  /* 0x000000040a097899 */ /* 0x000fe2000800063f */
[----:B------:R-:W-:Y:S01]  /*3200*/  LDS.U8 R21, [R10+0x400] ;  /* 0x000400000a157984 */ /* 0x000fe20000000000 */
[----:B------:R-:W-:Y:S01]  /*3210*/  IADD3 R176, R9, UR42, R20 ;  /* 0x0000002a09b07c10 */ /* 0x000fe2000fffe014 */
[----:B------:R-:W-:-:S02]  /*3220*/  ULOP3.LUT UR10, UR10, 0x1, URZ, 0xc0, !UPT ;  /* 0x000000010a0a7892 */ /* 0x000fc4000f8ec03f */
[----:B------:R-:W-:Y:S02]  /*3230*/  ULOP3.LUT UR9, UR9, 0x70, URZ, 0xc0, !UPT ;  /* 0x0000007009097892 */ /* 0x000fe4000f8ec03f */
[C---:B------:R-:W-:Y:S01]  /*3240*/  VIADD R9, R176.reuse, 0x10800 ;  /* 0x00010800b0097836 */ /* 0x040fe20000000000 */
[----:B------:R-:W-:Y:S01]  /*3250*/  VOTEU.ANY UP3, P2 ;  /* 0x00000000003f7886 */ /* 0x000fe20001060100 */
[----:B------:R-:W-:Y:S01]  /*3260*/  VIADD R155, R176, 0x10920 ;  /* 0x00010920b09b7836 */ /* 0x000fe20000000000 */
[----:B------:R-:W-:Y:S01]  /*3270*/  UISETP.NE.U32.AND UP1, UPT, UR10, 0x1, UPT ;  /* 0x000000010a00788c */ /* 0x000fe2000bf25070 */
[----:B------:R-:W-:Y:S01]  /*3280*/  @P1 VIADD R155, R9, 0xe0 ;  /* 0x000000e0099b1836 */ /* 0x000fe20000000000 */
[----:B------:R-:W-:Y:S01]  /*3290*/  R2P PR, R11, 0x6 ;  /* 0x000000060b007804 */ /* 0x000fe20000000000 */
[----:B------:R-:W-:Y:S01]  /*32a0*/  ULEA UR9, UR13, UR9, 0xb ;  /* 0x000000090d097291 */ /* 0x000fe2000f8e583f */
[----:B------:R-:W-:Y:S01]  /*32b0*/  IMAD.U32 R11, RZ, RZ, UR12 ;  /* 0x0000000cff0b7e24 */ /* 0x000fe2000f8e00ff */
[----:B------:R-:W-:Y:S01]  /*32c0*/  USEL UR10, UR8, 0x70, UP1 ;  /* 0x00000070080a7887 */ /* 0x000fe20008800000 */
[----:B------:R-:W-:Y:S01]  /*32d0*/  LDS.U8 R154, [R176+0x10800] ;  /* 0x01080000b09a7984 */ /* 0x000fe20000000000 */
[----:B------:R-:W-:-:S02]  /*32e0*/  SEL R20, R175, 0xe0, !P1 ;  /* 0x000000e0af147807 */ /* 0x000fc40004800000 */
[----:B------:R-:W-:Y:S01]  /*32f0*/  R2UR UR13, R0 ;  /* 0x00000000000d72ca */ /* 0x000fe200000e0000 */
[----:B------:R-:W-:Y:S02]  /*3300*/  LDS.U8 R164, [R155] ;  /* 0x000000009ba47984 */ /* 0x000fe40000000000 */
[----:B------:R-:W-:Y:S02]  /*3310*/  IMAD R9, R163, R20, RZ ;  /* 0x00000014a3097224 */ /* 0x000fe400078e02ff */
[----:B------:R-:W-:Y:S02]  /*3320*/  LDS.U8 R168, [R176+0x10c00] ;  /* 0x010c0000b0a87984 */ /* 0x000fe40000000000 */
[----:B------:R-:W-:Y:S01]  /*3330*/  IMAD R20, R162, UR10, R9 ;  /* 0x0000000aa2147c24 */ /* 0x000fe2000f8e0209 */
[----:B------:R-:W-:Y:S01]  /*3340*/  LEA R9, R0, UR9, 0xf ;  /* 0x0000000900097c11 */ /* 0x000fe2000f8e78ff */
[----:B------:R-:W-:Y:S01]  /*3350*/  UMOV UR9, 0x240 ;  /* 0x0000024000097882 */ /* 0x000fe20000000000 */
[----:B------:R-:W-:Y:S01]  /*3360*/  LDS.U8 R169, [R155+0x400] ;  /* 0x000400009ba97984 */ /* 0x000fe20000000000 */
[----:B------:R-:W-:Y:S01]  /*3370*/  USEL UR10, UR9, 0x1c0, !UP2 ;  /* 0x000001c0090a7887 */ /* 0x000fe2000d000000 */
[----:B------:R-:W-:Y:S01]  /*3380*/  IADD3 R173, R9, UR42, R20 ;  /* 0x0000002a09ad7c10 */ /* 0x000fe2000fffe014 */
[----:B------:R-:W-:Y:S01]  /*3390*/  USEL UR9, UR9, 0x1c0, !UP3 ;  /* 0x000001c009097887 */ /* 0x000fe2000d800000 */
[----:B------:R-:W0:Y:S03]  /*33a0*/  LDS.U8 R9, [R174+0x10800] ;  /* 0x01080000ae097984 */ /* 0x000e260000000000 */
[C---:B------:R-:W-:Y:S01]  /*33b0*/  VIADD R172, R173.reuse, 0x240 ;  /* 0x00000240adac7836 */ /* 0x040fe20000000000 */
[----:B------:R-:W-:Y:S01]  /*33c0*/  LDS.U8 R20, [R174+0x10c00] ;  /* 0x010c0000ae147984 */ /* 0x000fe20000000000 */
[----:B------:R-:W-:Y:S01]  /*33d0*/  @P2 VIADD R172, R173, 0x1c0 ;  /* 0x000001c0adac2836 */ /* 0x000fe20000000000 */
[----:B------:R-:W-:-:S02]  /*33e0*/  R2P PR, R11, 0x6 ;  /* 0x000000060b007804 */ /* 0x000fc40000000000 */
[----:B------:R-:W1:Y:S04]  /*33f0*/  LDS.U8 R11, [R10] ;  /* 0x000000000a0b7984 */ /* 0x000e680000000000 */
[----:B------:R-:W2:Y:S04]  /*3400*/  LDS.U8 R15, [R174+UR10+0x10800] ;  /* 0x0108000aae0f7984 */ /* 0x000ea80008000000 */
[----:B------:R-:W3:Y:S04]  /*3410*/  LDS.U8 R19, [R10+UR10] ;  /* 0x0000000a0a137984 */ /* 0x000ee80008000000 */
[----:B------:R-:W4:Y:S04]  /*3420*/  LDS.U8 R152, [R174+UR10+0x10c00] ;  /* 0x010c000aae987984 */ /* 0x000f280008000000 */
[----:B------:R0:W4:Y:S01]  /*3430*/  LDS.U8 R153, [R10+UR10+0x400] ;  /* 0x0004000a0a997984 */ /* 0x0001220008000000 */
[----:B------:R-:W-:-:S02]  /*3440*/  USHF.L.U32 UR10, UR12, 0x4, URZ ;  /* 0x000000040c0a7899 */ /* 0x000fc4000800063f */
[----:B------:R-:W-:Y:S01]  /*3450*/  ULOP3.LUT UR12, UR12, 0x1, URZ, 0xc0, !UPT ;  /* 0x000000010c0c7892 */ /* 0x000fe2000f8ec03f */
[----:B------:R-:W4:Y:S01]  /*3460*/  LDS.U8 R165, [R176+UR9+0x10800] ;  /* 0x01080009b0a57984 */ /* 0x000f220008000000 */
[----:B------:R-:W-:Y:S02]  /*3470*/  ULOP3.LUT UR10, UR10, 0x70, URZ, 0xc0, !UPT ;  /* 0x000000700a0a7892 */ /* 0x000fe4000f8ec03f */
[----:B------:R-:W-:Y:S01]  /*3480*/  UISETP.NE.U32.AND UP1, UPT, UR12, 0x1, UPT ;  /* 0x000000010c00788c */ /* 0x000fe2000bf25070 */
[----:B------:R-:W4:Y:S01]  /*3490*/  LDS.U8 R166, [R155+UR9] ;  /* 0x000000099ba67984 */ /* 0x000f220008000000 */
[----:B0-----:R-:W-:Y:S01]  /*34a0*/  SEL R10, R175, 0xe0, !P1 ;  /* 0x000000e0af0a7807 */ /* 0x001fe20004800000 */
[----:B------:R-:W-:Y:S02]  /*34b0*/  ULEA UR10, UR11, UR10, 0xb ;  /* 0x0000000a0b0a7291 */ /* 0x000fe4000f8e583f */
[----:B------:R-:W0:Y:S01]  /*34c0*/  LDS.U8 R170, [R176+UR9+0x10c00] ;  /* 0x010c0009b0aa7984 */ /* 0x000e220008000000 */
[----:B------:R-:W-:Y:S01]  /*34d0*/  USEL UR8, UR8, 0x70, UP1 ;  /* 0x0000007008087887 */ /* 0x000fe20008800000 */
[----:B------:R-:W-:Y:S01]  /*34e0*/  IMAD R175, R163, R10, RZ ;  /* 0x0000000aa3af7224 */ /* 0x000fe200078e02ff */
[----:B------:R-:W-:Y:S01]  /*34f0*/  ULEA UR10, UR13, UR10, 0xf ;  /* 0x0000000a0d0a7291 */ /* 0x000fe2000f8e783f */
[----:B------:R-:W0:Y:S01]  /*3500*/  LDS.U8 R171, [R155+UR9+0x400] ;  /* 0x000400099bab7984 */ /* 0x000e220008000000 */
[----:B------:R-:W-:-:S03]  /*3510*/  NOP ;  /* 0x0000000000007918 */ /* 0x000fc60000000000 */
[----:B------:R0:W-:Y:S01]  /*3520*/  STS.U8 [R173+0x10800], R9 ;  /* 0x01080009ad007388 */ /* 0x0001e20000000000 */
[----:B------:R-:W-:Y:S01]  /*3530*/  IMAD R175, R162, UR8, R175 ;  /* 0x00000008a2af7c24 */ /* 0x000fe2000f8e02af */
[----:B------:R-:W-:Y:S02]  /*3540*/  UISETP.NE.AND UP1, UPT, UR5, 0x4, UPT ;  /* 0x000000040500788c */ /* 0x000fe4000bf25270 */
[----:B-1----:R1:W-:Y:S02]  /*3550*/  STS.U8 [R172+0x10800], R11 ;  /* 0x0108000bac007388 */ /* 0x0023e40000000000 */
[----:B------:R-:W-:Y:S02]  /*3560*/  IADD3 R175, R14, UR10, R175 ;  /* 0x0000000a0eaf7c10 */ /* 0x000fe4000fffe0af */
[----:B--2---:R1:W-:Y:S01]  /*3570*/  STS.U8 [R173+0x10c00], R15 ;  /* 0x010c000fad007388 */ /* 0x0043e20000000000 */
[----:B------:R-:W-:Y:S02]  /*3580*/  PLOP3.LUT P0, PT, PT, PT, UP1, 0x80, 0x0 ;  /* 0x000000000000781c */ /* 0x000fe40003f0f018 */
[C---:B------:R-:W-:Y:S01]  /*3590*/  VIADD R10, R175.reuse, 0x240 ;  /* 0x00000240af0a7836 */ /* 0x040fe20000000000 */
[----:B---3--:R1:W-:Y:S01]  /*35a0*/  STS.U8 [R172+0x10c00], R19 ;  /* 0x010c0013ac007388 */ /* 0x0083e20000000000 */
[----:B------:R-:W-:-:S03]  /*35b0*/  @P2 VIADD R10, R175, 0x1c0 ;  /* 0x000001c0af0a2836 */ /* 0x000fc60000000000 */
[----:B------:R1:W-:Y:S04]  /*35c0*/  STS.U8 [R173+0x10801], R20 ;  /* 0x01080114ad007388 */ /* 0x0003e80000000000 */
[----:B------:R1:W-:Y:S04]  /*35d0*/  STS.U8 [R172+0x10801], R21 ;  /* 0x01080115ac007388 */ /* 0x0003e80000000000 */
[----:B----4-:R1:W-:Y:S04]  /*35e0*/  STS.U8 [R173+0x10c01], R152 ;  /* 0x010c0198ad007388 */ /* 0x0103e80000000000 */
[----:B------:R1:W-:Y:S04]  /*35f0*/  STS.U8 [R172+0x10c01], R153 ;  /* 0x010c0199ac007388 */ /* 0x0003e80000000000 */
[----:B------:R1:W-:Y:S04]  /*3600*/  STS.U8 [R173+0x10804], R154 ;  /* 0x0108049aad007388 */ /* 0x0003e80000000000 */
[----:B------:R1:W-:Y:S04]  /*3610*/  STS.U8 [R172+0x10804], R164 ;  /* 0x010804a4ac007388 */ /* 0x0003e80000000000 */
[----:B------:R1:W-:Y:S04]  /*3620*/  STS.U8 [R173+0x10c04], R165 ;  /* 0x010c04a5ad007388 */ /* 0x0003e80000000000 */
[----:B------:R1:W-:Y:S04]  /*3630*/  STS.U8 [R172+0x10c04], R166 ;  /* 0x010c04a6ac007388 */ /* 0x0003e80000000000 */
[----:B------:R1:W-:Y:S04]  /*3640*/  STS.U8 [R173+0x10805], R168 ;  /* 0x010805a8ad007388 */ /* 0x0003e80000000000 */
[----:B------:R1:W-:Y:S04]  /*3650*/  STS.U8 [R172+0x10805], R169 ;  /* 0x010805a9ac007388 */ /* 0x0003e80000000000 */
[----:B0-----:R1:W-:Y:S04]  /*3660*/  STS.U8 [R173+0x10c05], R170 ;  /* 0x010c05aaad007388 */ /* 0x0013e80000000000 */
        /* <DEDUP_REMOVED lines=10> */
[----:B------:R-:W-:-:S13]  /*3710*/  PLOP3.LUT P0, PT, PT, PT, UP0, 0x80, 0x0 ;  /* 0x000000000000781c */ /* 0x000fda0003f0f008 */
[----:B------:R-:W-:Y:S05]  /*3720*/  @!P0 BRA `(.L_x_32) ;  /* 0xfffffff400a88947 */ /* 0x000fea000383ffff */
[----:B------:R-:W0:Y:S01]  /*3730*/  LDC R9, c[0x0][0x28c] ;  /* 0x0000a300ff097b82 */ /* 0x000e220000000800 */
[----:B------:R-:W-:Y:S01]  /*3740*/  UMOV UR4, UR39 ;  /* 0x0000002700047c82 */ /* 0x000fe20008000000 */
[----:B0-----:R-:W-:-:S13]  /*3750*/  ISETP.GE.AND P0, PT, R9, 0x101, PT ;  /* 0x000001010900780c */ /* 0x001fda0003f06270 */
[----:B------:R-:W-:Y:S05]  /*3760*/  @!P0 BRA `(.L_x_33) ;  /* 0x0000001400588947 */ /* 0x000fea0003800000 */
[----:B------:R-:W-:Y:S01]  /*3770*/  R2UR UR7, R0 ;  /* 0x00000000000772ca */ /* 0x000fe200000e0000 */
[----:B------:R-:W-:Y:S01]  /*3780*/  UIADD3 UR5, UR41, -0x1, URZ ;  /* 0xffffffff29057890 */ /* 0x000fe2000fffe03f */
[----:B------:R-:W-:-:S13]  /*3790*/  UMOV UR4, UR39 ;  /* 0x0000002700047c82 */ /* 0x000fda0008000000 */
.L_x_45:
[----:B------:R-:W-:-:S04]  /*37a0*/  UIADD3 UR8, UR7, 0x1, URZ ;  /* 0x0000000107087890 */ /* 0x000fc8000fffe03f */
[----:B------:R-:W-:-:S04]  /*37b0*/  UISETP.NE.AND UP0, UPT, UR8, 0x4, UPT ;  /* 0x000000040800788c */ /* 0x000fc8000bf05270 */
[----:B------:R-:W-:Y:S02]  /*37c0*/  USEL UR9, URZ, 0x1, UP0 ;  /* 0x000000013f097887 */ /* 0x000fe40008000000 */
[----:B------:R-:W-:-:S04]  /*37d0*/  USEL UR8, UR8, URZ, UP0 ;  /* 0x0000003f08087287 */ /* 0x000fc80008000000 */
[----:B------:R-:W-:Y:S02]  /*37e0*/  LOP3.LUT R167, R167, UR9, RZ, 0x3c, !PT ;  /* 0x00000009a7a77c12 */ /* 0x000fe4000f8e3cff */
[----:B------:R-:W-:Y:S01]  /*37f0*/  IMAD.U32 R0, RZ, RZ, UR8 ;  /* 0x00000008ff007e24 */ /* 0x000fe2000f8e00ff */
[----:B0-----:R-:W-:Y:S06]  /*3800*/  @!P3 BRA `(.L_x_34) ;  /* 0x000000000004b947 */ /* 0x001fec0003800000 */
[----:B------:R-:W-:Y:S01]  /*3810*/  BPT.TRAP 0x1 ;  /* 0x000000040000795c */ /* 0x000fe20000300000 */
.L_x_34:
[----:B------:R-:W-:Y:S01]  /*3820*/  USHF.L.U32 UR8, UR7, 0xe, URZ ;  /* 0x0000000e07087899 */ /* 0x000fe2000800063f */
[----:B------:R-:W-:Y:S01]  /*3830*/  LEA R9, R0, UR42, 0x3 ;  /* 0x0000002a00097c11 */ /* 0x000fe2000f8e18ff */
[----:B------:R-:W-:Y:S01]  /*3840*/  ULEA UR10, UR7, UR6, 0xb ;  /* 0x00000006070a7291 */ /* 0x000fe2000f8e583f */
[----:B-1----:R-:W-:Y:S01]  /*3850*/  SHF.L.U32 R10, R167, 0x1f, RZ ;  /* 0x0000001fa70a7819 */ /* 0x002fe200000006ff */
[----:B------:R-:W-:Y:S01]  /*3860*/  UMOV UR11, 0x40000040 ;  /* 0x40000040000b7882 */ /* 0x000fe20000000000 */
[----:B------:R-:W-:Y:S01]  /*3870*/  UMOV UR15, 0x40000040 ;  /* 0x40000040000f7882 */ /* 0x000fe20000000000 */
[----:B------:R-:W-:Y:S01]  /*3880*/  LOP3.LUT R11, R5, UR8, RZ, 0xfc, !PT ;  /* 0x00000008050b7c12 */ /* 0x000fe2000f8efcff */
[----:B------:R0:W1:Y:S01]  /*3890*/  SYNCS.PHASECHK.TRANS64.TRYWAIT P0, [R9+URZ], R10 ;  /* 0x0000000a090075a7 */ /* 0x000062000800017f */
[----:B------:R-:W-:-:S03]  /*38a0*/  UIADD3 UR8, UR10, 0x2, URZ ;  /* 0x000000020a087890 */ /* 0x000fc6000fffe03f */
[----:B------:R-:W-:Y:S01]  /*38b0*/  VIADD R14, R11, UR42 ;  /* 0x0000002a0b0e7c36 */ /* 0x000fe20008000000 */
[----:B------:R-:W-:Y:S03]  /*38c0*/  LDS.U8 R12, [R11+UR42+0x1800] ;  /* 0x0018002a0b0c7984 */ /* 0x000fe60008000000 */
[--C-:B------:R-:W-:Y:S01]  /*38d0*/  IMAD.IADD R181, R3, 0x1, R14.reuse ;  /* 0x0000000103b57824 */ /* 0x100fe200078e020e */
[----:B------:R-:W-:Y:S01]  /*38e0*/  LDS.U8 R20, [R11+UR42+0x2000] ;  /* 0x0020002a0b147984 */ /* 0x000fe20008000000 */
[C---:B------:R-:W-:Y:S01]  /*38f0*/  IMAD.IADD R164, R4.reuse, 0x1, R14 ;  /* 0x0000000104a47824 */ /* 0x040fe200078e020e */
[----:B------:R-:W-:Y:S01]  /*3900*/  UMOV UR14, UR8 ;  /* 0x00000008000e7c82 */ /* 0x000fe20008000000 */
[----:B------:R-:W-:Y:S01]  /*3910*/  IMAD.IADD R166, R4, 0x1, R181 ;  /* 0x0000000104a67824 */ /* 0x000fe200078e02b5 */
[----:B------:R-:W-:Y:S04]  /*3920*/  LDS.U8 R14, [R11+UR42+0x1808] ;  /* 0x0018082a0b0e7984 */ /* 0x000fe80008000000 */
[----:B------:R-:W-:Y:S04]  /*3930*/  LDS.U8 R152, [R11+UR42+0x2008] ;  /* 0x0020082a0b987984 */ /* 0x000fe80008000000 */
[----:B------:R-:W2:Y:S04]  /*3940*/  LDS.U8 R15, [R164+0x1800] ;  /* 0x00180000a40f7984 */ /* 0x000ea80000000000 */
[----:B------:R-:W3:Y:S04]  /*3950*/  LDS.U8 R19, [R181+0x1800] ;  /* 0x00180000b5137984 */ /* 0x000ee80000000000 */
[----:B------:R-:W4:Y:S04]  /*3960*/  LDS.U8 R153, [R164+0x1808] ;  /* 0x00180800a4997984 */ /* 0x000f280000000000 */
[----:B------:R-:W0:Y:S04]  /*3970*/  LDS.U8 R155, [R181+0x1808] ;  /* 0x00180800b59b7984 */ /* 0x000e280000000000 */
[----:B------:R-:W1:Y:S04]  /*3980*/  LDS.U8 R169, [R164+0x2000] ;  /* 0x00200000a4a97984 */ /* 0x000e680000000000 */
[----:B------:R-:W1:Y:S04]  /*3990*/  LDS.U8 R171, [R181+0x2000] ;  /* 0x00200000b5ab7984 */ /* 0x000e680000000000 */
[----:B------:R-:W1:Y:S04]  /*39a0*/  LDS.U8 R175, [R164+0x2008] ;  /* 0x00200800a4af7984 */ /* 0x000e680000000000 */
[----:B------:R-:W1:Y:S04]  /*39b0*/  LDS.U8 R177, [R181+0x2008] ;  /* 0x00200800b5b17984 */ /* 0x000e680000000000 */
[----:B------:R-:W1:Y:S04]  /*39c0*/  LDS.U8 R21, [R166+0x1800] ;  /* 0x00180000a6157984 */ /* 0x000e680000000000 */
        /* <DEDUP_REMOVED lines=11> */
[----:B----4-:R-:W-:-:S04]  /*3a80*/  PRMT R14, R153, 0x7604, R14 ;  /* 0x00007604990e7816 */ /* 0x010fc8000000000e */
[----:B0-----:R-:W-:Y:S02]  /*3a90*/  PRMT R14, R155, 0x7054, R14 ;  /* 0x000070549b0e7816 */ /* 0x001fe4000000000e */
[----:B-1----:R-:W-:-:S04]  /*3aa0*/  PRMT R20, R169, 0x7604, R20 ;  /* 0x00007604a9147816 */ /* 0x002fc80000000014 */
[----:B------:R-:W-:Y:S02]  /*3ab0*/  PRMT R20, R171, 0x7054, R20 ;  /* 0x00007054ab147816 */ /* 0x000fe40000000014 */
[----:B------:R-:W-:-:S04]  /*3ac0*/  PRMT R152, R175, 0x7604, R152 ;  /* 0x00007604af987816 */ /* 0x000fc80000000098 */
[----:B------:R-:W-:Y:S01]  /*3ad0*/  PRMT R152, R177, 0x7054, R152 ;  /* 0x00007054b1987816 */ /* 0x000fe20000000098 */
[----:B---3--:R-:W-:Y:S06]  /*3ae0*/  BAR.SYNC.DEFER_BLOCKING 0x2, 0x100 ;  /* 0x0084000000007b1d */ /* 0x008fec0000010000 */
[----:B------:R-:W-:-:S06]  /*3af0*/  WARPGROUP.ARRIVE ;  /* 0x00000000000079c5 */ /* 0x000fcc0000000000 */
[----:B------:R-:W-:Y:S03]  /*3b00*/  QGMMA.64x256x32.F32.E5M2.E5M2 R24, R156, gdesc[UR8], R24, gsb0 ;  /* 0x03e000089c187df3 */ /* 0x000fe60008003818 */
[----:B------:R-:W-:Y:S02]  /*3b10*/  WARPGROUP.DEPBAR.LE gsb0, 0x0 ;  /* 0x00008000000079c5 */ /* 0x000fe40000010000 */
[----:B------:R-:W-:Y:S02]  /*3b20*/  PRMT R156, R21, 0x654, R12 ;  /* 0x00000654159c7816 */ /* 0x000fe4000000000c */
[----:B------:R-:W-:Y:S02]  /*3b30*/  PRMT R157, R165, 0x654, R14 ;  /* 0x00000654a59d7816 */ /* 0x000fe4000000000e */
[----:B------:R-:W-:Y:S02]  /*3b40*/  PRMT R158, R173, 0x654, R20 ;  /* 0x00000654ad9e7816 */ /* 0x000fe40000000014 */
[----:B--2---:R-:W-:-:S04]  /*3b50*/  PRMT R159, R179, 0x654, R152 ;  /* 0x00000654b39f7816 */ /* 0x004fc80000000098 */
[----:B------:R-:W-:-:S13]  /*3b60*/  WARPGROUP.ARRIVE ;  /* 0x00000000000079c5 */ /* 0x000fda0000000000 */
[----:B------:R-:W-:Y:S03]  /*3b70*/  QGMMA.64x256x32.F32.E5M2.E5M2 R24, R156, gdesc[UR12], R24, gsb0 ;  /* 0x03e0000c9c187df3 */ /* 0x000fe60008003818 */
        /* <DEDUP_REMOVED lines=28> */
[----:B------:R-:W-:Y:S01]  /*3d40*/  PRMT R155, R156, 0x654, R173 ;  /* 0x000006549c9b7816 */ /* 0x000fe200000000ad */
[----:B------:R-:W-:Y:S06]  /*3d50*/  @!P3 BRA `(.L_x_35) ;  /* 0x000000000004b947 */ /* 0x000fec0003800000 */
[----:B------:R-:W-:Y:S01]  /*3d60*/  BPT.TRAP 0x1 ;  /* 0x000000040000795c */ /* 0x000fe20000300000 */
.L_x_35:
[----:B------:R-:W-:Y:S02]  /*3d70*/  UISETP.GT.U32.AND UP0, UPT, UR40, 0x1, UPT ;  /* 0x000000012800788c */ /* 0x000fe4000bf04070 */
[----:B------:R-:W-:-:S04]  /*3d80*/  ULEA UR7, UR4, UR42, 0x3 ;  /* 0x0000002a04077291 */ /* 0x000fc8000f8e183f */
[----:B------:R-:W-:Y:S01]  /*3d90*/  UIADD3 UR7, UR7, 0x20, URZ ;  /* 0x0000002007077890 */ /* 0x000fe2000fffe03f */
[----:B------:R-:W-:-:S03]  /*3da0*/  PLOP3.LUT P1, PT, PT, PT, UP0, 0x80, 0x0 ;  /* 0x000000000000781c */ /* 0x000fc60003f2f008 */
[----:B------:R-:W-:-:S09]  /*3db0*/  UPRMT UR7, URZ, 0x654, UR7 ;  /* 0x000006543f077896 */ /* 0x000fd20008000007 */
[----:B------:R-:W-:Y:S01]  /*3dc0*/  SYNCS.ARRIVE.TRANS64.RED.A1T0 RZ, [UR7], RZ ;  /* 0x000000ffffff79a7 */ /* 0x000fe20008100407 */
[----:B------:R-:W-:Y:S05]  /*3dd0*/  @P1 BRA `(.L_x_36) ;  /* 0x0000000000041947 */ /* 0x000fea0003800000 */
[----:B------:R-:W-:Y:S01]  /*3de0*/  BPT.TRAP 0x1 ;  /* 0x000000040000795c */ /* 0x000fe20000300000 */
.L_x_36:
[----:B------:R-:W-:Y:S01]  /*3df0*/  UIADD3 UR8, UR10, 0x4, URZ ;  /* 0x000000040a087890 */ /* 0x000fe2000fffe03f */
[----:B------:R-:W-:Y:S01]  /*3e00*/  WARPGROUP.ARRIVE ;  /* 0x00000000000079c5 */ /* 0x000fe20000000000 */
[----:B------:R-:W-:Y:S01]  /*3e10*/  UMOV UR15, 0x40000040 ;  /* 0x40000040000f7882 */ /* 0x000fe20000000000 */
[----:B------:R-:W-:-:S04]  /*3e20*/  UIADD3 UR4, UR4, 0x1, URZ ;  /* 0x0000000104047890 */ /* 0x000fc8000fffe03f */
[----:B------:R-:W-:Y:S01]  /*3e30*/  UMOV UR14, UR8 ;  /* 0x00000008000e7c82 */ /* 0x000fe20008000000 */
[----:B------:R-:W-:Y:S01]  /*3e40*/  UISETP.NE.AND UP0, UPT, UR4, 0x4, UPT ;  /* 0x000000040400788c */ /* 0x000fe2000bf05270 */
[----:B------:R-:W-:Y:S03]  /*3e50*/  QGMMA.64x256x32.F32.E5M2.E5M2 R24, R152, gdesc[UR12], R24, gsb0 ;  /* 0x03e0000c98187df3 */ /* 0x000fe60008003818 */
[----:B------:R-:W-:Y:S01]  /*3e60*/  USEL UR4, UR4, URZ, UP0 ;  /* 0x0000003f04047287 */ /* 0x000fe20008000000 */
        /* <DEDUP_REMOVED lines=31> */
.L_x_37:
[----:B------:R-:W-:Y:S01]  /*4060*/  IMAD.SHL.U32 R12, R0, 0x4000, RZ ;  /* 0x00004000000c7824 */ /* 0x000fe200078e00ff */
[----:B------:R-:W-:Y:S04]  /*4070*/  BSSY B0, `(.L_x_38) ;  /* 0x0000006000007945 */ /* 0x000fe80003800000 */
[----:B------:R-:W-:-:S05]  /*4080*/  LOP3.LUT R21, R12, R5, RZ, 0xfc, !PT ;  /* 0x000000050c157212 */ /* 0x000fca00078efcff */
[----:B------:R-:W-:Y:S01]  /*4090*/  VIADD R11, R21, UR42 ;  /* 0x0000002a150b7c36 */ /* 0x000fe20008000000 */
[----:B------:R-:W-:Y:S06]  /*40a0*/  @P0 BRA `(.L_x_39) ;  /* 0x0000000000080947 */ /* 0x000fec0003800000 */
[----:B------:R-:W0:Y:S02]  /*40b0*/  SYNCS.PHASECHK.TRANS64.TRYWAIT P0, [R9+URZ], R10 ;  /* 0x0000000a090075a7 */ /* 0x000e24000800017f */
[----:B0-----:R-:W-:Y:S05]  /*40c0*/  @!P0 BRA `(.L_x_40) ;  /* 0x000000c400148947 */ /* 0x001fea0003800000 */
.L_x_39:
[----:B------:R-:W-:Y:S05]  /*40d0*/  BSYNC B0 ;  /* 0x0000000000007941 */ /* 0x000fea0003800000 */
.L_x_38:
[--C-:B------:R-:W-:Y:S01]  /*40e0*/  IMAD.IADD R157, R4, 0x1, R11.reuse ;  /* 0x00000001049d7824 */ /* 0x100fe200078e020b */
[----:B0-----:R-:W-:Y:S01]  /*40f0*/  LDS.U8 R9, [R21+UR42+0x800] ;  /* 0x0008002a15097984 */ /* 0x001fe20008000000 */
[----:B------:R-:W-:-:S03]  /*4100*/  IMAD.IADD R159, R3, 0x1, R11 ;  /* 0x00000001039f7824 */ /* 0x000fc600078e020b */
[----:B------:R-:W0:Y:S01]  /*4110*/  LDS.U8 R10, [R157+0x800] ;  /* 0x000800009d0a7984 */ /* 0x000e220000000000 */
[----:B------:R-:W-:-:S03]  /*4120*/  IMAD.IADD R165, R4, 0x1, R159 ;  /* 0x0000000104a57824 */ /* 0x000fc600078e029f */
[----:B------:R-:W-:Y:S04]  /*4130*/  LDS.U8 R11, [R21+UR42+0x808] ;  /* 0x0008082a150b7984 */ /* 0x000fe80008000000 */
[----:B------:R-:W-:Y:S04]  /*4140*/  LDS.U8 R15, [R21+UR42+0x1000] ;  /* 0x0010002a150f7984 */ /* 0x000fe80008000000 */
[----:B------:R-:W-:Y:S04]  /*4150*/  LDS.U8 R19, [R21+UR42+0x1008] ;  /* 0x0010082a15137984 */ /* 0x000fe80008000000 */
[----:B------:R-:W1:Y:S04]  /*4160*/  LDS.U8 R20, [R157+0x808] ;  /* 0x000808009d147984 */ /* 0x000e680000000000 */
        /* <DEDUP_REMOVED lines=8> */
[----:B------:R-:W0:Y:S04]  /*41f0*/  LDS.U8 R164, [R165+0x808] ;  /* 0x00080800a5a47984 */ /* 0x000e280000000000 */
[----:B------:R-:W0:Y:S04]  /*4200*/  LDS.U8 R170, [R165+0x1000] ;  /* 0x00100000a5aa7984 */ /* 0x000e280000000000 */
[----:B------:R-:W0:Y:S01]  /*4210*/  LDS.U8 R176, [R165+0x1008] ;  /* 0x00100800a5b07984 */ /* 0x000e220000000000 */
[----:B-1----:R-:W-:-:S02]  /*4220*/  PRMT R11, R20, 0x7604, R11 ;  /* 0x00007604140b7816 */ /* 0x002fc4000000000b */
[----:B--2---:R-:W-:Y:S02]  /*4230*/  PRMT R15, R166, 0x7604, R15 ;  /* 0x00007604a60f7816 */ /* 0x004fe4000000000f */
[----:B---3--:R-:W-:Y:S02]  /*4240*/  PRMT R19, R172, 0x7604, R19 ;  /* 0x00007604ac137816 */ /* 0x008fe40000000013 */
[----:B----4-:R-:W-:Y:S02]  /*4250*/  PRMT R9, R14, 0x7054, R9 ;  /* 0x000070540e097816 */ /* 0x010fe40000000009 */
[----:B------:R-:W-:Y:S02]  /*4260*/  PRMT R11, R158, 0x7054, R11 ;  /* 0x000070549e0b7816 */ /* 0x000fe4000000000b */
[----:B------:R-:W-:Y:S02]  /*4270*/  PRMT R15, R168, 0x7054, R15 ;  /* 0x00007054a80f7816 */ /* 0x000fe4000000000f */
[----:B------:R-:W-:-:S02]  /*4280*/  PRMT R19, R174, 0x7054, R19 ;  /* 0x00007054ae137816 */ /* 0x000fc40000000013 */
[----:B0-----:R-:W-:Y:S01]  /*4290*/  PRMT R156, R156, 0x654, R9 ;  /* 0x000006549c9c7816 */ /* 0x001fe20000000009 */
[----:B------:R-:W-:Y:S01]  /*42a0*/  IMAD.MOV.U32 R9, RZ, RZ, RZ ;  /* 0x000000ffff097224 */ /* 0x000fe200078e00ff */
[----:B------:R-:W-:Y:S02]  /*42b0*/  PRMT R157, R164, 0x654, R11 ;  /* 0x00000654a49d7816 */ /* 0x000fe4000000000b */
[----:B------:R-:W-:Y:S02]  /*42c0*/  PRMT R158, R170, 0x654, R15 ;  /* 0x00000654aa9e7816 */ /* 0x000fe4000000000f */
[----:B------:R-:W-:-:S07]  /*42d0*/  PRMT R159, R176, 0x654, R19 ;  /* 0x00000654b09f7816 */ /* 0x000fce0000000013 */
.L_x_44:
[----:B------:R-:W-:Y:S01]  /*42e0*/  IMAD.MOV.U32 R10, RZ, RZ, R9 ;  /* 0x000000ffff0a7224 */ /* 0x000fe200078e0009 */
[----:B------:R-:W-:Y:S01]  /*42f0*/  BSSY B0, `(.L_x_41) ;  /* 0x0000090000007945 */ /* 0x000fe20003800000 */
[----:B------:R-:W-:Y:S02]  /*4300*/  VIADD R9, R9, 0x1 ;  /* 0x0000000109097836 */ /* 0x000fe40000000000 */
[----:B------:R-:W-:Y:S02]  /*4310*/  IMAD.MOV.U32 R19, RZ, RZ, RZ ;  /* 0x000000ffff137224 */ /* 0x000fe400078e00ff */
[----:B------:R-:W-:Y:S01]  /*4320*/  IMAD.MOV.U32 R11, RZ, RZ, R8 ;  /* 0x000000ffff0b7224 */ /* 0x000fe200078e0008 */
[----:B------:R-:W-:Y:S01]  /*4330*/  ISETP.GE.U32.AND P0, PT, R9, 0x2, PT ;  /* 0x000000020900780c */ /* 0x000fe20003f06070 */
[----:B0-----:R-:W-:-:S12]  /*4340*/  IMAD.MOV.U32 R14, RZ, RZ, R7 ;  /* 0x000000ffff0e7224 */ /* 0x001fd800078e0007 */
.L_x_43:
[----:B------:R-:W-:Y:S01]  /*4350*/  IMAD R166, R19, 0x2, R6 ;  /* 0x0000000213a67824 */ /* 0x000fe200078e0206 */
[----:B0-----:R-:W-:Y:S01]  /*4360*/  LOP3.LUT R20, R14, 0x7, RZ, 0xc0, !PT ;  /* 0x000000070e147812 */ /* 0x001fe200078ec0ff */
[----:B------:R-:W-:Y:S01]  /*4370*/  IMAD.MOV.U32 R177, RZ, RZ, 0x240 ;  /* 0x00000240ffb17424 */ /* 0x000fe200078e00ff */
[----:B------:R-:W-:Y:S01]  /*4380*/  UMOV UR7, 0xffffffff ;  /* 0xffffffff00077882 */ /* 0x000fe20000000000 */
[----:B------:R-:W-:Y:S02]  /*4390*/  SHF.R.S32.HI R14, RZ, 0x3, R14 ;  /* 0x00000003ff0e7819 */ /* 0x000fe4000001140e */
[C---:B------:R-:W-:Y:S01]  /*43a0*/  ISETP.GE.AND P1, PT, R166.reuse, 0x4, PT ;  /* 0x00000004a600780c */ /* 0x040fe20003f26270 */
[----:B------:R-:W-:-:S03]  /*43b0*/  VIADD R166, R166, 0xfffffffc ;  /* 0xfffffffca6a67836 */ /* 0x000fc60000000000 */
[----:B------:R-:W-:-:S05]  /*43c0*/  SEL R15, R20, R13, !P1 ;  /* 0x0000000d140f7207 */ /* 0x000fca0004800000 */
[----:B------:R-:W-:Y:S02]  /*43d0*/  IMAD R21, R10, 0x8, R15 ;  /* 0x000000080a157824 */ /* 0x000fe400078e020f */
[----:B------:R-:W-:Y:S02]  /*43e0*/  VIADD R165, R15, 0x1 ;  /* 0x000000010fa57836 */ /* 0x000fe40000000000 */
[----:B------:R-:W-:Y:S02]  /*43f0*/  @!P1 LOP3.LUT R166, R11, 0x7, RZ, 0xc0, !PT ;  /* 0x000000070ba69812 */ /* 0x000fe400078ec0ff */
[----:B------:R-:W-:Y:S02]  /*4400*/  SHF.R.S32.HI R20, RZ, 0x1f, R21 ;  /* 0x0000001fff147819 */ /* 0x000fe40000011415 */
[----:B------:R-:W-:Y:S01]  /*4410*/  ISETP.NE.AND P1, PT, R15, R166, PT ;  /* 0x000000a60f00720c */ /* 0x000fe20003f25270 */
[----:B------:R-:W-:Y:S01]  /*4420*/  VIADD R164, R166, 0x1 ;  /* 0x00000001a6a47836 */ /* 0x000fe20000000000 */
[----:B------:R-:W-:-:S02]  /*4430*/  LEA.HI R168, R20, R21, RZ, 0x3 ;  /* 0x0000001514a87211 */ /* 0x000fc400078f18ff */
[----:B------:R-:W-:Y:S02]  /*4440*/  SEL R165, R165, R166, !P1 ;  /* 0x000000a6a5a57207 */ /* 0x000fe40004800000 */
[C---:B------:R-:W-:Y:S01]  /*4450*/  LOP3.LUT R20, R168.reuse, 0xfffffff8, RZ, 0xc0, !PT ;  /* 0xfffffff8a8147812 */ /* 0x040fe200078ec0ff */
[----:B------:R-:W-:Y:S01]  /*4460*/  IMAD.SHL.U32 R168, R168, 0x800, RZ ;  /* 0x00000800a8a87824 */ /* 0x000fe200078e00ff */
[----:B------:R-:W-:Y:S02]  /*4470*/  SEL R164, R164, R15, !P1 ;  /* 0x0000000fa4a47207 */ /* 0x000fe40004800000 */
[----:B------:R-:W-:Y:S01]  /*4480*/  SHF.R.S32.HI R11, RZ, 0x3, R11 ;  /* 0x00000003ff0b7819 */ /* 0x000fe2000001140b */
[----:B------:R-:W-:Y:S01]  /*4490*/  IMAD.IADD R169, R21, 0x1, -R20 ;  /* 0x0000000115a97824 */ /* 0x000fe200078e0a14 */
[----:B------:R-:W-:Y:S01]  /*44a0*/  LOP3.LUT R171, R168, 0xffffc000, RZ, 0xc0, !PT ;  /* 0xffffc000a8ab7812 */ /* 0x000fe200078ec0ff */
[----:B------:R-:W-:Y:S02]  /*44b0*/  IMAD R20, R10, 0x8, R165 ;  /* 0x000000080a147824 */ /* 0x000fe400078e02a5 */
[C---:B------:R-:W-:Y:S01]  /*44c0*/  IMAD.SHL.U32 R15, R169.reuse, 0x10, RZ ;  /* 0x00000010a90f7824 */ /* 0x040fe200078e00ff */
[----:B------:R-:W-:Y:S01]  /*44d0*/  LOP3.LUT R170, R169, 0x1, RZ, 0xc0, !PT ;  /* 0x00000001a9aa7812 */ /* 0x000fe200078ec0ff */
[----:B------:R-:W-:Y:S01]  /*44e0*/  IMAD R168, R166, 0x800, R171 ;  /* 0x00000800a6a87824 */ /* 0x000fe200078e02ab */
[----:B------:R-:W-:-:S02]  /*44f0*/  SHF.R.S32.HI R165, RZ, 0x1f, R20 ;  /* 0x0000001fffa57819 */ /* 0x000fc40000011414 */
[----:B------:R-:W-:Y:S02]  /*4500*/  ISETP.NE.U32.AND P1, PT, R170, 0x1, PT ;  /* 0x00000001aa00780c */ /* 0x000fe40003f25070 */
[----:B------:R-:W-:Y:S01]  /*4510*/  LEA.HI R170, R165, R20, RZ, 0x3 ;  /* 0x00000014a5aa7211 */ /* 0x000fe200078f18ff */
[----:B------:R-:W-:Y:S01]  /*4520*/  IMAD.MOV.U32 R165, RZ, RZ, 0x90 ;  /* 0x00000090ffa57424 */ /* 0x000fe200078e00ff */
[----:B------:R-:W-:Y:S02]  /*4530*/  LOP3.LUT R15, R15, 0x70, RZ, 0xc0, !PT ;  /* 0x000000700f0f7812 */ /* 0x000fe400078ec0ff */
[C---:B------:R-:W-:Y:S01]  /*4540*/  LOP3.LUT R173, R170.reuse, 0xfffffff8, RZ, 0xc0, !PT ;  /* 0xfffffff8aaad7812 */ /* 0x040fe200078ec0ff */
[----:B------:R-:W-:Y:S01]  /*4550*/  IMAD.SHL.U32 R171, R170, 0x800, RZ ;  /* 0x00000800aaab7824 */ /* 0x000fe200078e00ff */
[----:B------:R-:W-:Y:S01]  /*4560*/  SEL R170, R165, 0x70, P1 ;  /* 0x00000070a5aa7807 */ /* 0x000fe20000800000 */
[----:B------:R-:W-:Y:S01]  /*4570*/  IMAD.IADD R15, R15, 0x1, R168 ;  /* 0x000000010f0f7824 */ /* 0x000fe200078e02a8 */
[----:B------:R-:W-:Y:S01]  /*4580*/  R2P PR, R169, 0x6 ;  /* 0x00000006a9007804 */ /* 0x000fe20000000000 */
[----:B------:R-:W-:Y:S01]  /*4590*/  IMAD.IADD R173, R20, 0x1, -R173 ;  /* 0x0000000114ad7824 */ /* 0x000fe200078e0aad */
[----:B------:R-:W-:Y:S01]  /*45a0*/  LOP3.LUT R171, R171, 0xffffc000, RZ, 0xc0, !PT ;  /* 0xffffc000abab7812 */ /* 0x000fe200078ec0ff */
[----:B------:R-:W-:-:S02]  /*45b0*/  IMAD R170, R163, R170, R162 ;  /* 0x000000aaa3aa7224 */ /* 0x000fc400078e02a2 */
[C---:B------:R-:W-:Y:S01]  /*45c0*/  IMAD.SHL.U32 R168, R173.reuse, 0x10, RZ ;  /* 0x00000010ada87824 */ /* 0x040fe200078e00ff */
[----:B------:R-:W-:Y:S01]  /*45d0*/  LOP3.LUT R169, R173, 0x1, RZ, 0xc0, !PT ;  /* 0x00000001ada97812 */ /* 0x000fe200078ec0ff */
[----:B------:R-:W-:Y:S02]  /*45e0*/  IMAD R15, R0, 0x8000, R15 ;  /* 0x00008000000f7824 */ /* 0x000fe400078e020f */
[----:B------:R-:W-:Y:S01]  /*45f0*/  IMAD R171, R164, 0x800, R171 ;  /* 0x00000800a4ab7824 */ /* 0x000fe200078e02ab */
[----:B------:R-:W-:Y:S02]  /*4600*/  LOP3.LUT R168, R168, 0x70, RZ, 0xc0, !PT ;  /* 0x00000070a8a87812 */ /* 0x000fe400078ec0ff */
[----:B------:R-:W-:Y:S02]  /*4610*/  IADD3 R176, R15, UR42, R170 ;  /* 0x0000002a0fb07c10 */ /* 0x000fe4000fffe0aa */
[----:B------:R-:W-:Y:S01]  /*4620*/  ISETP.NE.U32.AND P4, PT, R169, 0x1, PT ;  /* 0x00000001a900780c */ /* 0x000fe20003f85070 */
[----:B------:R-:W-:-:S02]  /*4630*/  IMAD.IADD R171, R168, 0x1, R171 ;  /* 0x00000001a8ab7824 */ /* 0x000fc400078e02ab */
[C---:B------:R-:W-:Y:S01]  /*4640*/  VIADD R15, R176.reuse, 0x10800 ;  /* 0x00010800b00f7836 */ /* 0x040fe20000000000 */
[----:B------:R-:W-:Y:S01]  /*4650*/  SEL R168, R165, 0x70, P4 ;  /* 0x00000070a5a87807 */ /* 0x000fe20002000000 */
[----:B------:R-:W-:Y:S02]  /*4660*/  VIADD R170, R176, 0x10920 ;  /* 0x00010920b0aa7836 */ /* 0x000fe40000000000 */
[----:B------:R-:W-:Y:S01]  /*4670*/  @P1 VIADD R170, R15, 0xe0 ;  /* 0x000000e00faa1836 */ /* 0x000fe20000000000 */
[----:B------:R-:W-:Y:S01]  /*4680*/  SEL R15, R177, 0x1c0, !P2 ;  /* 0x000001c0b10f7807 */ /* 0x000fe20005000000 */
[----:B------:R-:W-:Y:S01]  /*4690*/  IMAD R171, R0, 0x8000, R171 ;  /* 0x0000800000ab7824 */ /* 0x000fe200078e02ab */
[----:B------:R-:W-:Y:S01]  /*46a0*/  R2P PR, R173, 0x6 ;  /* 0x00000006ad007804 */ /* 0x000fe20000000000 */
[----:B------:R-:W-:Y:S01]  /*46b0*/  IMAD R168, R163, R168, R162 ;  /* 0x000000a8a3a87224 */ /* 0x000fe200078e02a2 */
[----:B------:R0:W1:Y:S01]  /*46c0*/  LDS.U8 R173, [R176+0x10c00] ;  /* 0x010c0000b0ad7984 */ /* 0x0000620000000000 */
[----:B------:R-:W-:-:S02]  /*46d0*/  IMAD.IADD R179, R15, 0x1, R176 ;  /* 0x000000010fb37824 */ /* 0x000fc400078e02b0 */
[----:B------:R-:W-:Y:S01]  /*46e0*/  SEL R177, R177, 0x1c0, !P2 ;  /* 0x000001c0b1b17807 */ /* 0x000fe20005000000 */
[----:B------:R-:W-:Y:S01]  /*46f0*/  IMAD.IADD R15, R15, 0x1, R170 ;  /* 0x000000010f0f7824 */ /* 0x000fe200078e02aa */
[----:B------:R-:W-:Y:S01]  /*4700*/  IADD3 R186, R171, UR42, R168 ;  /* 0x0000002aabba7c10 */ /* 0x000fe2000fffe0a8 */
[----:B------:R0:W2:Y:S04]  /*4710*/  LDS.U8 R175, [R179+0x10c00] ;  /* 0x010c0000b3af7984 */ /* 0x0000a80000000000 */
[C---:B------:R-:W-:Y:S01]  /*4720*/  VIADD R169, R186.reuse, 0x10800 ;  /* 0x00010800baa97836 */ /* 0x040fe20000000000 */
[----:B------:R0:W3:Y:S01]  /*4730*/  LDS.U8 R168, [R176+0x10800] ;  /* 0x01080000b0a87984 */ /* 0x0000e20000000000 */
[----:B------:R-:W-:Y:S02]  /*4740*/  VIADD R180, R186, 0x10920 ;  /* 0x00010920bab47836 */ /* 0x000fe40000000000 */
[----:B------:R-:W-:Y:S01]  /*4750*/  @P1 VIADD R180, R169, 0xe0 ;  /* 0x000000e0a9b41836 */ /* 0x000fe20000000000 */
[----:B------:R0:W4:Y:S01]  /*4760*/  LDS.U8 R171, [R179+0x10800] ;  /* 0x01080000b3ab7984 */ /* 0x0001220000000000 */
[----:B------:R-:W-:-:S02]  /*4770*/  IMAD.IADD R187, R177, 0x1, R186 ;  /* 0x00000001b1bb7824 */ /* 0x000fc400078e02ba */
[----:B------:R-:W-:Y:S01]  /*4780*/  IMAD.IADD R181, R177, 0x1, R180 ;  /* 0x00000001b1b57824 */ /* 0x000fe200078e02b4 */
[----:B------:R0:W0:Y:S04]  /*4790*/  LDS.U8 R169, [R170] ;  /* 0x00000000aaa97984 */ /* 0x0000280000000000 */
[----:B------:R0:W0:Y:S04]  /*47a0*/  LDS.U8 R174, [R170+0x400] ;  /* 0x00040000aaae7984 */ /* 0x0000280000000000 */
        /* <DEDUP_REMOVED lines=12> */
.L_x_346:
[C---:B------:R-:W-:Y:S01]  /*4870*/  R2P PR, R166.reuse, 0x6 ;  /* 0x00000006a6007804 */ /* 0x040fe20000000000 */
[----:B0-----:R-:W-:Y:S01]  /*4880*/  IMAD.MOV.U32 R181, RZ, RZ, 0x120 ;  /* 0x00000120ffb57424 */ /* 0x001fe200078e00ff */
[C---:B------:R-:W-:Y:S01]  /*4890*/  LOP3.LUT R15, R166.reuse, 0x1, RZ, 0xc0, !PT ;  /* 0x00000001a60f7812 */ /* 0x040fe200078ec0ff */
[----:B------:R-:W-:Y:S02]  /*48a0*/  IMAD.SHL.U32 R166, R166, 0x10, RZ ;  /* 0x00000010a6a67824 */ /* 0x000fe400078e00ff */
[----:B------:R-:W-:Y:S01]  /*48b0*/  VIADD R19, R19, 0x1 ;  /* 0x0000000113137836 */ /* 0x000fe20000000000 */
[----:B------:R-:W-:Y:S02]  /*48c0*/  ISETP.NE.U32.AND P4, PT, R15, 0x1, PT ;  /* 0x000000010f00780c */ /* 0x000fe40003f85070 */
[----:B------:R-:W-:Y:S02]  /*48d0*/  SEL R180, R181, 0xe0, !P1 ;  /* 0x000000e0b5b47807 */ /* 0x000fe40004800000 */
[----:B------:R-:W-:-:S02]  /*48e0*/  LOP3.LUT R166, R166, 0x70, RZ, 0xc0, !PT ;  /* 0x00000070a6a67812 */ /* 0x000fc400078ec0ff */
[----:B------:R-:W-:Y:S01]  /*48f0*/  SEL R15, R165, 0x70, P4 ;  /* 0x00000070a50f7807 */ /* 0x000fe20002000000 */
[----:B------:R-:W-:Y:S02]  /*4900*/  IMAD R180, R163, R180, RZ ;  /* 0x000000b4a3b47224 */ /* 0x000fe400078e02ff */
[----:B------:R-:W-:Y:S01]  /*4910*/  IMAD R21, R21, 0x800, R166 ;  /* 0x0000080015157824 */ /* 0x000fe200078e02a6 */
[----:B------:R-:W-:Y:S01]  /*4920*/  LOP3.LUT R166, R164, 0x1, RZ, 0xc0, !PT ;  /* 0x00000001a4a67812 */ /* 0x000fe200078ec0ff */
[----:B------:R-:W-:Y:S02]  /*4930*/  IMAD R180, R162, R15, R180 ;  /* 0x0000000fa2b47224 */ /* 0x000fe400078e02b4 */
[----:B------:R-:W-:-:S05]  /*4940*/  IMAD R21, R0, 0x8000, R21 ;  /* 0x0000800000157824 */ /* 0x000fca00078e0215 */
        /* <DEDUP_REMOVED lines=43> */
.L_x_41:
[----:B------:R-:W-:Y:S05]  /*4c00*/  @!P0 BRA `(.L_x_44) ;  /* 0xfffffff400b48947 */ /* 0x000fea000383ffff */
[----:B------:R-:W-:Y:S05]  /*4c10*/  WARPSYNC.ALL ;  /* 0x0000000000007948 */ /* 0x000fea0003800000 */
[----:B------:R-:W-:Y:S01]  /*4c20*/  UIADD3 UR8, UR10, 0x6, URZ ;  /* 0x000000060a087890 */ /* 0x000fe2000fffe03f */
[----:B------:R-:W-:Y:S01]  /*4c30*/  WARPGROUP.ARRIVE ;  /* 0x00000000000079c5 */ /* 0x000fe20000000000 */
[----:B------:R-:W-:Y:S01]  /*4c40*/  UMOV UR11, 0x40000040 ;  /* 0x40000040000b7882 */ /* 0x000fe20000000000 */
[----:B------:R-:W-:Y:S01]  /*4c50*/  UISETP.GT.AND UP0, UPT, UR5, 0x2, UPT ;  /* 0x000000020500788c */ /* 0x000fe2000bf04270 */
[----:B------:R-:W-:Y:S01]  /*4c60*/  R2UR UR7, R0 ;  /* 0x00000000000772ca */ /* 0x000fe200000e0000 */
[----:B------:R-:W-:-:S02]  /*4c70*/  UIADD3 UR5, UR5, -0x1, URZ ;  /* 0xffffffff05057890 */ /* 0x000fc4000fffe03f */
[----:B------:R-:W-:Y:S02]  /*4c80*/  UMOV UR10, UR8 ;  /* 0x00000008000a7c82 */ /* 0x000fe40008000000 */
[----:B------:R-:W-:Y:S01]  /*4c90*/  QGMMA.64x256x32.F32.E5M2.E5M2 R24, R152, gdesc[UR8], R24, gsb0 ;  /* 0x03e0000898187df3 */ /* 0x000fe20008003818 */
[----:B------:R-:W-:Y:S02]  /*4ca0*/  PLOP3.LUT P0, PT, PT, PT, UP0, 0x80, 0x0 ;  /* 0x000000000000781c */ /* 0x000fe40003f0f008 */
[----:B------:R-:W-:-:S11]  /*4cb0*/  WARPGROUP.DEPBAR.LE gsb0, 0x0 ;  /* 0x00008000000079c5 */ /* 0x000fd60000010000 */
[----:B------:R-:W-:Y:S05]  /*4cc0*/  @P0 BRA `(.L_x_45) ;  /* 0xffffffe800b40947 */ /* 0x000fea000383ffff */
.L_x_33:
[----:B------:R-:W-:Y:S01]  /*4cd0*/  IADD3 R14, R12, UR42, R5 ;  /* 0x0000002a0c0e7c10 */ /* 0x000fe2000fffe005 */
[----:B------:R-:W-:Y:S01]  /*4ce0*/  IMAD.MOV.U32 R7, RZ, RZ, 0x40000040 ;  /* 0x40000040ff077424 */ /* 0x000fe200078e00ff */
[----:B------:R-:W-:Y:S01]  /*4cf0*/  LEA R6, R0, UR6, 0xb ;  /* 0x0000000600067c11 */ /* 0x000fe2000f8e58ff */
[----:B------:R-:W-:Y:S02]  /*4d00*/  IMAD.MOV.U32 R5, RZ, RZ, 0x40000040 ;  /* 0x40000040ff057424 */ /* 0x000fe400078e00ff */
[--C-:B01----:R-:W-:Y:S01]  /*4d10*/  IMAD.IADD R171, R3, 0x1, R14.reuse ;  /* 0x0000000103ab7824 */ /* 0x103fe200078e020e */
[----:B------:R-:W-:Y:S01]  /*4d20*/  LDS.U8 R0, [R14+0x1800] ;  /* 0x001800000e007984 */ /* 0x000fe20000000000 */
[----:B------:R-:W-:Y:S01]  /*4d30*/  IMAD.IADD R20, R4, 0x1, R14 ;  /* 0x0000000104147824 */ /* 0x000fe200078e020e */
[----:B------:R-:W-:Y:S01]  /*4d40*/  R2UR UR6, R6 ;  /* 0x00000000060672ca */ /* 0x000fe200000e0000 */
[----:B------:R-:W-:Y:S01]  /*4d50*/  IMAD.IADD R164, R4, 0x1, R171 ;  /* 0x0000000104a47824 */ /* 0x000fe200078e02ab */
[----:B------:R-:W-:Y:S01]  /*4d60*/  LDS.U8 R8, [R14+0x1808] ;  /* 0x001808000e087984 */ /* 0x000fe20000000000 */
[----:B------:R-:W-:Y:S01]  /*4d70*/  R2UR UR7, R7 ;  /* 0x00000000070772ca */ /* 0x000fe200000e0000 */
[----:B------:R-:W-:-:S02]  /*4d80*/  VIADD R4, R6, 0x2 ;  /* 0x0000000206047836 */ /* 0x000fc40000000000 */
[----:B------:R-:W-:Y:S04]  /*4d90*/  LDS.U8 R10, [R14+0x2000] ;  /* 0x002000000e0a7984 */ /* 0x000fe80000000000 */
[----:B------:R-:W-:Y:S04]  /*4da0*/  LDS.U8 R12, [R14+0x2008] ;  /* 0x002008000e0c7984 */ /* 0x000fe80000000000 */
        /* <DEDUP_REMOVED lines=12> */
[----:B------:R-:W0:Y:S01]  /*4e70*/  LDS.U8 R169, [R164+0x2008] ;  /* 0x00200800a4a97984 */ /* 0x000e220000000000 */
[----:B-1----:R-:W-:Y:S01]  /*4e80*/  PRMT R0, R9, 0x7054, R0 ;  /* 0x0000705409007816 */ /* 0x002fe20000000000 */
[----:B------:R-:W-:Y:S01]  /*4e90*/  @!PT LDS RZ, [RZ] ;  /* 0x00000000fffff984 */ /* 0x000fe20000000800 */
[----:B------:R-:W-:Y:S01]  /*4ea0*/  @!PT LDS RZ, [RZ] ;  /* 0x00000000fffff984 */ /* 0x000fe20000000800 */
[----:B------:R-:W-:Y:S01]  /*4eb0*/  @!PT LDS RZ, [RZ] ;  /* 0x00000000fffff984 */ /* 0x000fe20000000800 */
[----:B------:R-:W-:Y:S01]  /*4ec0*/  @!PT LDS RZ, [RZ] ;  /* 0x00000000fffff984 */ /* 0x000fe20000000800 */
[----:B------:R1:W-:Y:S06]  /*4ed0*/  MEMBAR.ALL.CTA ;  /* 0x0000000000007992 */ /* 0x0003ec0000008000 */
[----:B-1----:R-:W1:Y:S01]  /*4ee0*/  FENCE.VIEW.ASYNC.S ;  /* 0x00000000000073c6 */ /* 0x002e620000000000 */
[----:B--2---:R-:W-:-:S04]  /*4ef0*/  PRMT R8, R13, 0x7604, R8 ;  /* 0x000076040d087816 */ /* 0x004fc80000000008 */
[----:B---3--:R-:W-:Y:S02]  /*4f00*/  PRMT R8, R15, 0x7054, R8 ;  /* 0x000070540f087816 */ /* 0x008fe40000000008 */
[----:B----4-:R-:W-:-:S04]  /*4f10*/  PRMT R10, R19, 0x7604, R10 ;  /* 0x00007604130a7816 */ /* 0x010fc8000000000a */
[----:B------:R-:W-:Y:S02]  /*4f20*/  PRMT R10, R21, 0x7054, R10 ;  /* 0x00007054150a7816 */ /* 0x000fe4000000000a */
[----:B------:R-:W-:-:S04]  /*4f30*/  PRMT R12, R165, 0x7604, R12 ;  /* 0x00007604a50c7816 */ /* 0x000fc8000000000c */
[----:B------:R-:W-:Y:S01]  /*4f40*/  PRMT R12, R167, 0x7054, R12 ;  /* 0x00007054a70c7816 */ /* 0x000fe2000000000c */
[----:B-1----:R-:W-:Y:S01]  /*4f50*/  BAR.SYNC.DEFER_BLOCKING 0x2, 0x100 ;  /* 0x0084000000007b1d */ /* 0x002fe20000010000 */
[----:B------:R-:W-:Y:S02]  /*4f60*/  PRMT R152, R11, 0x654, R0 ;  /* 0x000006540b987816 */ /* 0x000fe40000000000 */
[----:B------:R-:W-:Y:S02]  /*4f70*/  PRMT R153, R153, 0x654, R8 ;  /* 0x0000065499997816 */ /* 0x000fe40000000008 */
[----:B------:R-:W-:Y:S02]  /*4f80*/  PRMT R154, R155, 0x654, R10 ;  /* 0x000006549b9a7816 */ /* 0x000fe4000000000a */
[----:B0-----:R-:W-:Y:S01]  /*4f90*/  PRMT R155, R169, 0x654, R12 ;  /* 0x00000654a99b7816 */ /* 0x001fe2000000000c */
[----:B------:R-:W-:-:S06]  /*4fa0*/  WARPGROUP.ARRIVE ;  /* 0x00000000000079c5 */ /* 0x000fcc0000000000 */
[----:B------:R-:W-:Y:S01]  /*4fb0*/  QGMMA.64x256x32.F32.E5M2.E5M2 R24, R156, gdesc[UR4], R24, gsb0 ;  /* 0x03e000049c187df3 */ /* 0x000fe20008003818 */
[----:B------:R-:W-:Y:S02]  /*4fc0*/  R2UR UR6, R4 ;  /* 0x00000000040672ca */ /* 0x000fe400000e0000 */
[----:B------:R-:W-:Y:S01]  /*4fd0*/  R2UR UR7, R5 ;  /* 0x00000000050772ca */ /* 0x000fe200000e0000 */
[----:B------:R-:W-:Y:S02]  /*4fe0*/  WARPGROUP.DEPBAR.LE gsb0, 0x0 ;  /* 0x00008000000079c5 */ /* 0x000fe40000010000 */
[----:B------:R-:W-:-:S15]  /*4ff0*/  WARPGROUP.ARRIVE ;  /* 0x00000000000079c5 */ /* 0x000fde0000000000 */
[----:B------:R-:W-:-:S07]  /*5000*/  NOP ;  /* 0x0000000000007918 */ /* 0x000fce0000000000 */
[----:B------:R-:W-:Y:S03]  /*5010*/  QGMMA.64x256x32.F32.E5M2.E5M2 R24, R152, gdesc[UR4], R24, gsb0 ;  /* 0x03e0000498187df3 */ /* 0x000fe60008003818 */
[----:B------:R-:W-:Y:S02]  /*5020*/  WARPGROUP.DEPBAR.LE gsb0, 0x0 ;  /* 0x00008000000079c5 */ /* 0x000fe40000010000 */
[----:B------:R-:W-:Y:S04]  /*5030*/  LDS.U8 R0, [R14+0x2800] ;  /* 0x002800000e007984 */ /* 0x000fe80000000000 */
[----:B------:R-:W0:Y:S04]  /*5040*/  LDS.U8 R3, [R20+0x2800] ;  /* 0x0028000014037984 */ /* 0x000e280000000000 */
[----:B------:R-:W-:Y:S04]  /*5050*/  LDS.U8 R4, [R14+0x2808] ;  /* 0x002808000e047984 */ /* 0x000fe80000000000 */
[----:B------:R-:W1:Y:S04]  /*5060*/  LDS.U8 R11, [R20+0x2808] ;  /* 0x00280800140b7984 */ /* 0x000e680000000000 */
[----:B------:R-:W-:Y:S04]  /*5070*/  LDS.U8 R8, [R14+0x3000] ;  /* 0x003000000e087984 */ /* 0x000fe80000000000 */
[----:B------:R-:W2:Y:S04]  /*5080*/  LDS.U8 R15, [R20+0x3000] ;  /* 0x00300000140f7984 */ /* 0x000ea80000000000 */
[----:B------:R-:W-:Y:S04]  /*5090*/  LDS.U8 R10, [R14+0x3008] ;  /* 0x003008000e0a7984 */ /* 0x000fe80000000000 */
        /* <DEDUP_REMOVED lines=23> */
.L_x_46:
        /* <DEDUP_REMOVED lines=8> */
.L_x_47:
[C---:B------:R-:W-:Y:S01]  /*5290*/  VIADD R4, R6.reuse, 0x4 ;  /* 0x0000000406047836 */ /* 0x040fe20000000000 */
[----:B------:R-:W-:Y:S01]  /*52a0*/  WARPGROUP.ARRIVE ;  /* 0x00000000000079c5 */ /* 0x000fe20000000000 */
[----:B------:R-:W-:Y:S02]  /*52b0*/  IMAD.MOV.U32 R5, RZ, RZ, 0x40000040 ;  /* 0x40000040ff057424 */ /* 0x000fe400078e00ff */
[----:B------:R-:W-:Y:S01]  /*52c0*/  VIADD R6, R6, 0x6 ;  /* 0x0000000606067836 */ /* 0x000fe20000000000 */
[----:B------:R-:W-:Y:S01]  /*52d0*/  R2UR UR6, R4 ;  /* 0x00000000040672ca */ /* 0x000fe200000e0000 */
[----:B------:R-:W-:Y:S01]  /*52e0*/  IMAD.MOV.U32 R7, RZ, RZ, 0x40000040 ;  /* 0x40000040ff077424 */ /* 0x000fe200078e00ff */
[----:B------:R-:W-:-:S13]  /*52f0*/  R2UR UR7, R5 ;  /* 0x00000000050772ca */ /* 0x000fda00000e0000 */
[----:B------:R-:W-:Y:S01]  /*5300*/  QGMMA.64x256x32.F32.E5M2.E5M2 R24, R152, gdesc[UR4], R24, gsb0 ;  /* 0x03e0000498187df3 */ /* 0x000fe20008003818 */
[----:B------:R-:W-:Y:S02]  /*5310*/  R2UR UR6, R6 ;  /* 0x00000000060672ca */ /* 0x000fe400000e0000 */
[----:B------:R-:W-:Y:S01]  /*5320*/  R2UR UR7, R7 ;  /* 0x00000000070772ca */ /* 0x000fe200000e0000 */
[----:B------:R-:W-:Y:S02]  /*5330*/  WARPGROUP.DEPBAR.LE gsb0, 0x0 ;  /* 0x00008000000079c5 */ /* 0x000fe40000010000 */
[----:B------:R-:W-:Y:S04]  /*5340*/  LDS.U8 R0, [R14+0x3800] ;  /* 0x003800000e007984 */ /* 0x000fe80000000000 */
[----:B------:R-:W-:Y:S04]  /*5350*/  LDS.U8 R4, [R14+0x3808] ;  /* 0x003808000e047984 */ /* 0x000fe80000000000 */
        /* <DEDUP_REMOVED lines=24> */
[----:B------:R-:W-:Y:S02]  /*54e0*/  PRMT R154, R21, 0x654, R8 ;  /* 0x00000654159a7816 */ /* 0x000fe40000000008 */
[----:B0-----:R-:W-:-:S04]  /*54f0*/  PRMT R155, R159, 0x654, R10 ;  /* 0x000006549f9b7816 */ /* 0x001fc8000000000a */
[----:B------:R-:W-:-:S06]  /*5500*/  WARPGROUP.ARRIVE ;  /* 0x00000000000079c5 */ /* 0x000fcc0000000000 */
[----:B------:R-:W-:Y:S03]  /*5510*/  QGMMA.64x256x32.F32.E5M2.E5M2 R24, R152, gdesc[UR4], R24, gsb0 ;  /* 0x03e0000498187df3 */ /* 0x000fe60008003818 */
[----:B------:R-:W-:Y:S02]  /*5520*/  WARPGROUP.DEPBAR.LE gsb0, 0x0 ;  /* 0x00008000000079c5 */ /* 0x000fe40000010000 */
.L_x_27:
[----:B------:R-:W-:Y:S05]  /*5530*/  @!P3 BRA `(.L_x_48) ;  /* 0x000000000004b947 */ /* 0x000fea0003800000 */
[----:B------:R-:W-:Y:S01]  /*5540*/  BPT.TRAP 0x1 ;  /* 0x000000040000795c */ /* 0x000fe20000300000 */
.L_x_48:
[----:B------:R-:W-:Y:S02]  /*5550*/  UIADD3 UR39, UR41, UR39, URZ ;  /* 0x0000002729277290 */ /* 0x000fe4000fffe03f */
[----:B------:R-:W-:Y:S02]  /*5560*/  UISETP.GT.U32.AND UP0, UPT, UR40, 0x1, UPT ;  /* 0x000000012800788c */ /* 0x000fe4000bf04070 */
[----:B------:R-:W-:-:S04]  /*5570*/  ULEA UR4, UR39, 0xfffffff8, 0x3 ;  /* 0xfffffff827047891 */ /* 0x000fc8000f8e183f */
[----:B------:R-:W-:Y:S01]  /*5580*/  ULOP3.LUT UR4, UR4, 0x18, URZ, 0xc0, !UPT ;  /* 0x0000001804047892 */ /* 0x000fe2000f8ec03f */
[----:B------:R-:W-:-:S03]  /*5590*/  PLOP3.LUT P0, PT, PT, PT, UP0, 0x80, 0x0 ;  /* 0x000000000000781c */ /* 0x000fc60003f0f008 */
[----:B------:R-:W-:-:S04]  /*55a0*/  UIADD3 UR4, UR42, 0x20, UR4 ;  /* 0x000000202a047890 */ /* 0x000fc8000fffe004 */
[----:B------:R-:W-:-:S09]  /*55b0*/  UPRMT UR4, URZ, 0x654, UR4 ;  /* 0x000006543f047896 */ /* 0x000fd20008000004 */
[----:B------:R-:W-:Y:S01]  /*55c0*/  SYNCS.ARRIVE.TRANS64.RED.A1T0 RZ, [UR4], RZ ;  /* 0x000000ffffff79a7 */ /* 0x000fe20008100404 */
[----:B------:R-:W-:Y:S05]  /*55d0*/  @P0 BRA `(.L_x_49) ;  /* 0x0000000000040947 */ /* 0x000fea0003800000 */
[----:B------:R-:W-:Y:S01]  /*55e0*/  BPT.TRAP 0x1 ;  /* 0x000000040000795c */ /* 0x000fe20000300000 */
.L_x_49:
[--C-:B------:R-:W-:Y:S01]  /*55f0*/  SHF.R.U32.HI R0, RZ, 0x2, R18.reuse ;  /* 0x00000002ff007819 */ /* 0x100fe20000011612 */
[----:B------:R-:W0:Y:S01]  /*5600*/  LDC R11, c[0x0][0x288] ;  /* 0x0000a200ff0b7b82 */ /* 0x000e220000000800 */
[----:B------:R-:W-:Y:S01]  /*5610*/  SHF.R.U32.HI R4, RZ, 0x7, R18 ;  /* 0x00000007ff047819 */ /* 0x000fe20000011612 */
[----:B------:R-:W-:Y:S01]  /*5620*/  USHF.R.U32.HI UR4, URZ, 0x2, UR39 ;  /* 0x000000023f047899 */ /* 0x000fe20008011627 */
[----:B------:R-:W-:Y:S01]  /*5630*/  LOP3.LUT R3, R18, 0x60, RZ, 0xc0, !PT ;  /* 0x0000006012037812 */ /* 0x000fe200078ec0ff */
[----:B------:R-:W-:Y:S01]  /*5640*/  USHF.R.S32.HI UR9, URZ, 0x1f, UR43 ;  /* 0x0000001f3f097899 */ /* 0x000fe2000801142b */
[----:B------:R-:W-:Y:S01]  /*5650*/  LOP3.LUT R7, R0, 0x7, RZ, 0xc0, !PT ;  /* 0x0000000700077812 */ /* 0x000fe200078ec0ff */
[----:B------:R-:W-:Y:S01]  /*5660*/  ULOP3.LUT UR4, UR4, 0x1, URZ, 0xc0, !UPT ;  /* 0x0000000104047892 */ /* 0x000fe2000f8ec03f */
[----:B------:R-:W-:Y:S01]  /*5670*/  LOP3.LUT R0, R4, 0x1, RZ, 0xc0, !PT ;  /* 0x0000000104007812 */ /* 0x000fe200078ec0ff */
[----:B------:R-:W-:Y:S01]  /*5680*/  ULDC UR8, c[0x0][0x284] ;  /* 0x0000a10000087ab9 */ /* 0x000fe20000000800 */
[----:B------:R-:W-:Y:S01]  /*5690*/  SHF.R.U32.HI R6, RZ, 0x1, R3 ;  /* 0x00000001ff067819 */ /* 0x000fe20000011603 */
[----:B------:R-:W-:-:S02]  /*56a0*/  UISETP.GT.U32.AND UP0, UPT, UR39, 0x3, UPT ;  /* 0x000000032700788c */ /* 0x000fc4000bf04070 */
[----:B------:R-:W-:Y:S01]  /*56b0*/  IMAD.SHL.U32 R4, R0, 0x40, RZ ;  /* 0x0000004000047824 */ /* 0x000fe200078e00ff */
[--C-:B------:R-:W-:Y:S01]  /*56c0*/  IADD3 R5, RZ, -R6, -R7.reuse ;  /* 0x80000006ff057210 */ /* 0x100fe20007ffe807 */
[----:B------:R-:W-:Y:S01]  /*56d0*/  ULDC.64 UR6, c[0x0][0x5d0] ;  /* 0x0001740000067ab9 */ /* 0x000fe20000000a00 */
[----:B------:R-:W-:Y:S02]  /*56e0*/  UISETP.NE.U32.AND UP1, UPT, UR4, 0x1, UPT ;  /* 0x000000010400788c */ /* 0x000fe4000bf25070 */
[----:B------:R-:W-:Y:S01]  /*56f0*/  LOP3.LUT R3, R4, 0x40, R7, 0xe2, !PT ;  /* 0x0000004004037812 */ /* 0x000fe200078ee207 */
[----:B------:R-:W-:Y:S01]  /*5700*/  IMAD R7, R0, -0x40, R5 ;  /* 0xffffffc000077824 */ /* 0x000fe200078e0205 */
[----:B------:R-:W-:Y:S01]  /*5710*/  UIMAD UR5, UR9, UR6, URZ ;  /* 0x00000006090572a4 */ /* 0x000fe2000f8e023f */
[----:B------:R-:W-:Y:S01]  /*5720*/  IMAD.SHL.U32 R0, R18, 0x2, RZ ;  /* 0x0000000212007824 */ /* 0x000fe200078e00ff */
[----:B------:R-:W-:Y:S01]  /*5730*/  UISETP.LT.U32.AND UP0, UPT, UR41, 0x4, UP0 ;  /* 0x000000042900788c */ /* 0x000fe20008701070 */
[----:B------:R-:W-:Y:S01]  /*5740*/  IMAD.U32 R5, RZ, RZ, UR6 ;  /* 0x00000006ff057e24 */ /* 0x000fe2000f8e00ff */
[----:B------:R-:W-:-:S02]  /*5750*/  UISETP.GT.U32.AND UP1, UPT, UR41, 0x3, !UP1 ;  /* 0x000000032900788c */ /* 0x000fc4000cf24070 */
[----:B------:R-:W-:Y:S01]  /*5760*/  LOP3.LUT R9, R0, 0x6, RZ, 0xc0, !PT ;  /* 0x0000000600097812 */ /* 0x000fe200078ec0ff */
[----:B------:R-:W-:Y:S01]  /*5770*/  UIMAD UR5, UR43, UR7, UR5 ;  /* 0x000000072b0572a4 */ /* 0x000fe2000f8e0205 */
[----:B------:R-:W-:Y:S01]  /*5780*/  LOP3.LUT R0, R18, 0x3, RZ, 0xc0, !PT ;  /* 0x0000000312007812 */ /* 0x000fe200078ec0ff */
[----:B------:R-:W-:Y:S01]  /*5790*/  USEL UR6, URZ, 0x1, !UP0 ;  /* 0x000000013f067887 */ /* 0x000fe2000c000000 */
[----:B------:R-:W-:Y:S01]  /*57a0*/  PRMT R8, R9, 0x6540, R22 ;  /* 0x0000654009087816 */ /* 0x000fe20000000016 */
[----:B------:R-:W-:Y:S01]  /*57b0*/  IMAD.SHL.U32 R22, R22, 0x100, RZ ;  /* 0x0000010016167824 */ /* 0x000fe200078e00ff */
[----:B------:R-:W-:Y:S01]  /*57c0*/  USEL UR4, URZ, 0x1, !UP1 ;  /* 0x000000013f047887 */ /* 0x000fe2000c800000 */
[----:B0-----:R-:W-:Y:S01]  /*57d0*/  IMAD R13, R0, -0x2, R11 ;  /* 0xfffffffe000d7824 */ /* 0x001fe200078e020b */
[----:B------:R-:W-:Y:S01]  /*57e0*/  SHF.R.S32.HI R9, RZ, 0x1f, R8 ;  /* 0x0000001fff097819 */ /* 0x000fe20000011408 */
[C---:B------:R-:W-:Y:S01]  /*57f0*/  IMAD.SHL.U32 R0, R23.reuse, 0x80, RZ ;  /* 0x0000008017007824 */ /* 0x040fe200078e00ff */
[----:B------:R-:W-:Y:S01]  /*5800*/  ISETP.GE.AND P0, PT, R22, R11, PT ;  /* 0x0000000b1600720c */ /* 0x000fe20003f06270 */
[----:B------:R-:W-:Y:S01]  /*5810*/  IMAD.WIDE R10, R23, 0x80, RZ ;  /* 0x00000080170a7825 */ /* 0x000fe200078e02ff */
[----:B------:R-:W-:-:S02]  /*5820*/  ULOP3.LUT UR39, UR39, 0x3, URZ, 0xc0, !UPT ;  /* 0x0000000327277892 */ /* 0x000fc4000f8ec03f */
[C---:B------:R-:W-:Y:S01]  /*5830*/  ISETP.GE.OR P0, PT, R0.reuse, UR8, P0 ;  /* 0x0000000800007c0c */ /* 0x040fe20008706670 */
[----:B------:R-:W-:Y:S01]  /*5840*/  IMAD.WIDE.U32 R4, R5, UR43, R8 ;  /* 0x0000002b05047c25 */ /* 0x000fe2000f8e0008 */
[----:B------:R-:W-:Y:S01]  /*5850*/  ULOP3.LUT UR38, UR4, UR38, UR6, 0x96, !UPT ;  /* 0x0000002604267292 */ /* 0x000fe2000f8e9606 */
[----:B------:R-:W-:Y:S02]  /*5860*/  IADD3 R19, -R0, UR8, R7 ;  /* 0x0000000800137c10 */ /* 0x000fe4000fffe107 */
[----:B------:R-:W-:Y:S01]  /*5870*/  VIADD R5, R5, UR5 ;  /* 0x0000000505057c36 */ /* 0x000fe20008000000 */
[----:B------:R-:W-:Y:S01]  /*5880*/  LOP3.LUT R15, R10, R3, R6, 0xfe, !PT ;  /* 0x000000030a0f7212 */ /* 0x000fe200078efe06 */
[----:B------:R-:W-:Y:S02]  /*5890*/  IMAD.IADD R0, R13, 0x1, -R22 ;  /* 0x000000010d007824 */ /* 0x000fe400078e0a16 */
[----:B------:R-:W-:-:S04]  /*58a0*/  IMAD.MOV.U32 R23, RZ, RZ, -0x1 ;  /* 0xffffffffff177424 */ /* 0x000fc800078e00ff */
[----:B------:R-:W-:Y:S05]  /*58b0*/  @P0 BRA `(.L_x_50) ;  /* 0x0000008800a80947 */ /* 0x000fea0003800000 */
[----:B------:R-:W0:Y:S01]  /*58c0*/  LDC.64 R12, c[0x0][0x5c8] ;  /* 0x00017200ff0c7b82 */ /* 0x000e220000000a00 */
[----:B------:R-:W-:Y:S01]  /*58d0*/  ULDC.64 UR4, c[0x0][0x5c0] ;  /* 0x0001700000047ab9 */ /* 0x000fe20000000a00 */
[----:B------:R-:W-:Y:S01]  /*58e0*/  BSSY B0, `(.L_x_50) ;  /* 0x00008a7000007945 */ /* 0x000fe20003800000 */
[-C--:B0-----:R-:W-:Y:S02]  /*58f0*/  IMAD R6, R11, R12.reuse, RZ ;  /* 0x0000000c0b067224 */ /* 0x081fe400078e02ff */
[----:B------:R-:W-:-:S04]  /*5900*/  IMAD.WIDE.U32 R4, R15, R12, R4 ;  /* 0x0000000c0f047225 */ /* 0x000fc800078e0004 */
[----:B------:R-:W-:Y:S01]  /*5910*/  IMAD R7, R15, R13, R6 ;  /* 0x0000000d0f077224 */ /* 0x000fe200078e0206 */
[----:B------:R-:W-:Y:S02]  /*5920*/  LEA R3, P0, R12, R4, 0x3 ;  /* 0x000000040c037211 */ /* 0x000fe400078018ff */
[----:B------:R-:W-:Y:S01]  /*5930*/  IADD3 R6, P1, R4, UR4, RZ ;  /* 0x0000000404067c10 */ /* 0x000fe2000ff3e0ff */
[----:B------:R-:W-:Y:S01]  /*5940*/  IMAD.IADD R7, R5, 0x1, R7 ;  /* 0x0000000105077824 */ /* 0x000fe200078e0207 */
[----:B------:R-:W-:-:S04]  /*5950*/  IADD3 R4, P2, R3, UR4, RZ ;  /* 0x0000000403047c10 */ /* 0x000fc8000ff5e0ff */
[----:B------:R-:W-:Y:S02]  /*5960*/  LEA.HI.X R3, R12, R7, R13, 0x3, P0 ;  /* 0x000000070c037211 */ /* 0x000fe400000f1c0d */
[----:B-----5:R-:W-:Y:S02]  /*5970*/  FSETP.NEU.AND P0, PT, R161, RZ, PT ;  /* 0x000000ffa100720b */ /* 0x020fe40003f0d000 */
[----:B------:R-:W-:Y:S02]  /*5980*/  IADD3.X R7, R7, UR5, RZ, P1, !PT ;  /* 0x0000000507077c10 */ /* 0x000fe40008ffe4ff */
[----:B------:R-:W-:-:S09]  /*5990*/  IADD3.X R5, R3, UR5, RZ, P2, !PT ;  /* 0x0000000503057c10 */ /* 0x000fd200097fe4ff */
[----:B------:R-:W-:Y:S05]  /*59a0*/  @!P0 BRA `(.L_x_51) ;  /* 0x0000006800608947 */ /* 0x000fea0003800000 */
[----:B------:R-:W0:Y:S01]  /*59b0*/  LDC.64 R20, c[0x0][0x5b0] ;  /* 0x00016c00ff147b82 */ /* 0x000e220000000a00 */
[----:B------:R-:W-:Y:S01]  /*59c0*/  ULDC.64 UR6, c[0x0][0x5b8] ;  /* 0x00016e0000067ab9 */ /* 0x000fe20000000a00 */
[----:B------:R-:W-:Y:S01]  /*59d0*/  ISETP.GE.AND P0, PT, R19, 0x1, PT ;  /* 0x000000011300780c */ /* 0x000fe20003f06270 */
[----:B------:R-:W-:Y:S02]  /*59e0*/  UIMAD UR4, UR9, UR6, URZ ;  /* 0x00000006090472a4 */ /* 0x000fe4000f8e023f */
[----:B------:R-:W-:Y:S01]  /*59f0*/  IMAD.U32 R13, RZ, RZ, UR6 ;  /* 0x00000006ff0d7e24 */ /* 0x000fe2000f8e00ff */
[----:B------:R-:W-:Y:S01]  /*5a00*/  BSSY B1, `(.L_x_52) ;  /* 0x000000e000017945 */ /* 0x000fe20003800000 */
[----:B------:R-:W-:Y:S01]  /*5a10*/  ISETP.LT.OR P3, PT, R0, 0x1, !P0 ;  /* 0x000000010000780c */ /* 0x000fe20004761670 */
[----:B------:R-:W-:Y:S01]  /*5a20*/  UIMAD UR4, UR43, UR7, UR4 ;  /* 0x000000072b0472a4 */ /* 0x000fe2000f8e0204 */
[----:B------:R-:W1:Y:S01]  /*5a30*/  LDC.64 R152, c[0x0][0x5a8] ;  /* 0x00016a00ff987b82 */ /* 0x000e620000000a00 */
[----:B------:R-:W-:Y:S01]  /*5a40*/  IMAD.WIDE.U32 R12, R13, UR43, R8 ;  /* 0x0000002b0d0c7c25 */ /* 0x000fe2000f8e0008 */
[----:B------:R-:W-:-:S03]  /*5a50*/  PRMT R3, RZ, 0x7610, R3 ;  /* 0x00007610ff037816 */ /* 0x000fc60000000003 */
[----:B------:R-:W-:Y:S02]  /*5a60*/  VIADD R13, R13, UR4 ;  /* 0x000000040d0d7c36 */ /* 0x000fe40008000000 */
[-C--:B0-----:R-:W-:Y:S02]  /*5a70*/  IMAD R14, R11, R20.reuse, RZ ;  /* 0x000000140b0e7224 */ /* 0x081fe400078e02ff */
[----:B------:R-:W-:-:S04]  /*5a80*/  IMAD.WIDE.U32 R8, R15, R20, R12 ;  /* 0x000000140f087225 */ /* 0x000fc800078e000c */
[----:B------:R-:W-:Y:S01]  /*5a90*/  IMAD R14, R15, R21, R14 ;  /* 0x000000150f0e7224 */ /* 0x000fe200078e020e */
[----:B-1----:R-:W-:-:S04]  /*5aa0*/  IADD3 R8, P1, R8, R152, RZ ;  /* 0x0000009808087210 */ /* 0x002fc80007f3e0ff */
[----:B------:R-:W-:Y:S01]  /*5ab0*/  IADD3.X R9, R153, R9, R14, P1, !PT ;  /* 0x0000000999097210 */ /* 0x000fe20000ffe40e */
[----:B------:R-:W-:Y:S08]  /*5ac0*/  @P3 BRA `(.L_x_53) ;  /* 0x0000000000043947 */ /* 0x000ff00003800000 */
[----:B------:R0:W5:Y:S02]  /*5ad0*/  LDG.E.U8 R3, desc[UR36][R8.64] ;  /* 0x0000002408037981 */ /* 0x000164000c1e1100 */
.L_x_53:
[----:B------:R-:W-:Y:S05]  /*5ae0*/  BSYNC B1 ;  /* 0x0000000000017941 */ /* 0x000fea0003800000 */
.L_x_52:
[----:B-----5:R-:W-:Y:S01]  /*5af0*/  LOP3.LUT R3, R3, 0xff, RZ, 0xc0, !PT ;  /* 0x000000ff03037812 */ /* 0x020fe200078ec0ff */
[----:B------:R-:W-:Y:S01]  /*5b00*/  BSSY B1, `(.L_x_54) ;  /* 0x000000b000017945 */ /* 0x000fe20003800000 */
[----:B------:R-:W-:Y:S02]  /*5b10*/  ISETP.LT.OR P2, PT, R0, 0x2, !P0 ;  /* 0x000000020000780c */ /* 0x000fe40004741670 */
[----:B------:R-:W-:-:S05]  /*5b20*/  F2FP.F16.E5M2.UNPACK_B R3, R3 ;  /* 0x00000003ff03723e */ /* 0x000fca00020004ff */
[----:B------:R-:W-:-:S05]  /*5b30*/  HADD2.F32 R14, -RZ, R3.H0_H0 ;  /* 0x20000003ff0e7230 */ /* 0x000fca0000004100 */
[----:B------:R-:W-:-:S04]  /*5b40*/  FMUL R3, R14, R161 ;  /* 0x000000a10e037220 */ /* 0x000fc80000400000 */
[----:B------:R-:W-:-:S05]  /*5b50*/  FFMA R3, R24, R160, R3 ;  /* 0x000000a018037223 */ /* 0x000fca0000000003 */
[----:B------:R-:W-:Y:S02]  /*5b60*/  F2FP.SATFINITE.E5M2.F32.PACK_AB_MERGE_C R155, RZ, R3, RZ ;  /* 0x00000003ff9b723e */ /* 0x000fe400048060ff */
[----:B------:R-:W-:-:S03]  /*5b70*/  PRMT R3, RZ, 0x7610, R3 ;  /* 0x00007610ff037816 */ /* 0x000fc60000000003 */
[----:B------:R1:W-:Y:S01]  /*5b80*/  @!P3 STG.E.U8 desc[UR36][R6.64], R155 ;  /* 0x0000009b0600b986 */ /* 0x0003e2000c101124 */
[----:B------:R-:W-:Y:S05]  /*5b90*/  @P2 BRA `(.L_x_55) ;  /* 0x0000000000042947 */ /* 0x000fea0003800000 */
[----:B------:R2:W5:Y:S02]  /*5ba0*/  LDG.E.U8 R3, desc[UR36][R8.64+0x1] ;  /* 0x0000012408037981 */ /* 0x000564000c1e1100 */
.L_x_55:
[----:B------:R-:W-:Y:S05]  /*5bb0*/  BSYNC B1 ;  /* 0x0000000000017941 */ /* 0x000fea0003800000 */
.L_x_54:
[----:B-----5:R-:W-:Y:S01]  /*5bc0*/  LOP3.LUT R3, R3, 0xff, RZ, 0xc0, !PT ;  /* 0x000000ff03037812 */ /* 0x020fe200078ec0ff */
[----:B------:R-:W-:Y:S01]  /*5bd0*/  BSSY B1, `(.L_x_56) ;  /* 0x0000013000017945 */ /* 0x000fe20003800000 */
[----:B------:R-:W-:Y:S02]  /*5be0*/  IADD3 R15, P1, R15, 0x8, RZ ;  /* 0x000000080f0f7810 */ /* 0x000fe40007f3e0ff */
[----:B------:R-:W-:-:S03]  /*5bf0*/  F2FP.F16.E5M2.UNPACK_B R3, R3 ;  /* 0x00000003ff03723e */ /* 0x000fc600020004ff */
[----:B------:R-:W-:Y:S01]  /*5c00*/  IMAD.X R11, RZ, RZ, R11, P1 ;  /* 0x000000ffff0b7224 */ /* 0x000fe200008e060b */
[----:B------:R-:W-:Y:S01]  /*5c10*/  ISETP.GE.AND P1, PT, R19, 0x9, PT ;  /* 0x000000091300780c */ /* 0x000fe20003f26270 */
[----:B------:R-:W-:Y:S01]  /*5c20*/  HADD2.F32 R10, -RZ, R3.H0_H0 ;  /* 0x20000003ff0a7230 */ /* 0x000fe20000004100 */
[----:B------:R-:W-:Y:S01]  /*5c30*/  PRMT R3, RZ, 0x7610, R3 ;  /* 0x00007610ff037816 */ /* 0x000fe20000000003 */
[-C--:B------:R-:W-:Y:S01]  /*5c40*/  IMAD R14, R11, R20.reuse, RZ ;  /* 0x000000140b0e7224 */ /* 0x080fe200078e02ff */
[----:B------:R-:W-:Y:S01]  /*5c50*/  ISETP.LT.OR P4, PT, R0, 0x1, !P1 ;  /* 0x000000010000780c */ /* 0x000fe20004f81670 */
[----:B------:R-:W-:-:S04]  /*5c60*/  IMAD.WIDE.U32 R12, R15, R20, R12 ;  /* 0x000000140f0c7225 */ /* 0x000fc800078e000c */
[----:B------:R-:W-:Y:S01]  /*5c70*/  FMUL R10, R10, R161 ;  /* 0x000000a10a0a7220 */ /* 0x000fe20000400000 */
[----:B------:R-:W-:-:S03]  /*5c80*/  IMAD R14, R15, R21, R14 ;  /* 0x000000150f0e7224 */ /* 0x000fc600078e020e */
[----:B------:R-:W-:-:S01]  /*5c90*/  FFMA R25, R25, R160, R10 ;  /* 0x000000a019197223 */ /* 0x000fc2000000000a */
[----:B------:R-:W-:-:S04]  /*5ca0*/  IADD3 R10, P3, R12, R152, RZ ;  /* 0x000000980c0a7210 */ /* 0x000fc80007f7e0ff */
[----:B------:R-:W-:Y:S02]  /*5cb0*/  F2FP.SATFINITE.E5M2.F32.PACK_AB_MERGE_C R25, RZ, R25, RZ ;  /* 0x00000019ff19723e */ /* 0x000fe400048060ff */
[----:B------:R-:W-:-:S03]  /*5cc0*/  IADD3.X R11, R153, R13, R14, P3, !PT ;  /* 0x0000000d990b7210 */ /* 0x000fc60001ffe40e */
[----:B------:R3:W-:Y:S01]  /*5cd0*/  @!P2 STG.E.U8 desc[UR36][R6.64+0x1], R25 ;  /* 0x000001190600a986 */ /* 0x0007e2000c101124 */
[----:B------:R-:W-:Y:S05]  /*5ce0*/  @P4 BRA `(.L_x_57) ;  /* 0x0000000000044947 */ /* 0x000fea0003800000 */
[----:B------:R4:W5:Y:S02]  /*5cf0*/  LDG.E.U8 R3, desc[UR36][R10.64] ;  /* 0x000000240a037981 */ /* 0x000964000c1e1100 */
.L_x_57:
[----:B------:R-:W-:Y:S05]  /*5d00*/  BSYNC B1 ;  /* 0x0000000000017941 */ /* 0x000fea0003800000 */
.L_x_56:
        /* <DEDUP_REMOVED lines=12> */
.L_x_59:
[----:B------:R-:W-:Y:S05]  /*5dd0*/  BSYNC B1 ;  /* 0x0000000000017941 */ /* 0x000fea0003800000 */
.L_x_58:
[----:B-----5:R-:W-:Y:S01]  /*5de0*/  LOP3.LUT R3, R3, 0xff, RZ, 0xc0, !PT ;  /* 0x000000ff03037812 */ /* 0x020fe200078ec0ff */
[----:B------:R-:W-:Y:S01]  /*5df0*/  BSSY B1, `(.L_x_60) ;  /* 0x000000b000017945 */ /* 0x000fe20003800000 */
[----:B------:R-:W-:Y:S02]  /*5e00*/  ISETP.LT.OR P3, PT, R0, 0x9, !P0 ;  /* 0x000000090000780c */ /* 0x000fe40004761670 */
[----:B------:R-:W-:-:S05]  /*5e10*/  F2FP.F16.E5M2.UNPACK_B R3, R3 ;  /* 0x00000003ff03723e */ /* 0x000fca00020004ff */
[----:B------:R-:W-:Y:S01]  /*5e20*/  HADD2.F32 R12, -RZ, R3.H0_H0 ;  /* 0x20000003ff0c7230 */ /* 0x000fe20000004100 */
[----:B------:R-:W-:-:S04]  /*5e30*/  PRMT R3, RZ, 0x7610, R3 ;  /* 0x00007610ff037816 */ /* 0x000fc80000000003 */
[----:B------:R-:W-:-:S04]  /*5e40*/  FMUL R12, R12, R161 ;  /* 0x000000a10c0c7220 */ /* 0x000fc80000400000 */
[----:B------:R-:W-:-:S05]  /*5e50*/  FFMA R12, R27, R160, R12 ;  /* 0x000000a01b0c7223 */ /* 0x000fca000000000c */
[----:B0-----:R-:W-:-:S05]  /*5e60*/  F2FP.SATFINITE.E5M2.F32.PACK_AB_MERGE_C R13, RZ, R12, RZ ;  /* 0x0000000cff0d723e */ /* 0x001fca00048060ff */
[----:B------:R0:W-:Y:S01]  /*5e70*/  @!P2 STG.E.U8 desc[UR36][R4.64+0x1], R13 ;  /* 0x0000010d0400a986 */ /* 0x0001e2000c101124 */
[----:B------:R-:W-:Y:S05]  /*5e80*/  @P3 BRA `(.L_x_61) ;  /* 0x0000000000043947 */ /* 0x000fea0003800000 */
[----:B------:R0:W5:Y:S02]  /*5e90*/  LDG.E.U8 R3, desc[UR36][R8.64+0x8] ;  /* 0x0000082408037981 */ /* 0x000164000c1e1100 */
.L_x_61:
[----:B------:R-:W-:Y:S05]  /*5ea0*/  BSYNC B1 ;  /* 0x0000000000017941 */ /* 0x000fea0003800000 */
.L_x_60:
[----:B-----5:R-:W-:Y:S01]  /*5eb0*/  LOP3.LUT R3, R3, 0xff, RZ, 0xc0, !PT ;  /* 0x000000ff03037812 */ /* 0x020fe200078ec0ff */
[----:B------:R-:W-:Y:S01]  /*5ec0*/  BSSY B1, `(.L_x_62) ;  /* 0x000000b000017945 */ /* 0x000fe20003800000 */
[----:B------:R-:W-:Y:S02]  /*5ed0*/  ISETP.LT.OR P2, PT, R0, 0xa, !P0 ;  /* 0x0000000a0000780c */ /* 0x000fe40004741670 */
[----:B------:R-:W-:-:S05]  /*5ee0*/  F2FP.F16.E5M2.UNPACK_B R3, R3 ;  /* 0x00000003ff03723e */ /* 0x000fca00020004ff */
[----:B------:R-:W-:-:S05]  /*5ef0*/  HADD2.F32 R12, -RZ, R3.H0_H0 ;  /* 0x20000003ff0c7230 */ /* 0x000fca0000004100 */
[----:B------:R-:W-:-:S04]  /*5f00*/  FMUL R3, R12, R161 ;  /* 0x000000a10c037220 */ /* 0x000fc80000400000 */
[----:B------:R-:W-:-:S05]  /*5f10*/  FFMA R3, R28, R160, R3 ;  /* 0x000000a01c037223 */ /* 0x000fca0000000003 */
[----:B0-----:R-:W-:Y:S02]  /*5f20*/  F2FP.SATFINITE.E5M2.F32.PACK_AB_MERGE_C R13, RZ, R3, RZ ;  /* 0x00000003ff0d723e */ /* 0x001fe400048060ff */
[----:B------:R-:W-:-:S03]  /*5f30*/  PRMT R3, RZ, 0x7610, R3 ;  /* 0x00007610ff037816 */ /* 0x000fc60000000003 */
[----:B------:R0:W-:Y:S01]  /*5f40*/  @!P3 STG.E.U8 desc[UR36][R6.64+0x8], R13 ;  /* 0x0000080d0600b986 */ /* 0x0001e2000c101124 */
[----:B------:R-:W-:Y:S05]  /*5f50*/  @P2 BRA `(.L_x_63) ;  /* 0x0000000000042947 */ /* 0x000fea0003800000 */
[----:B------:R0:W5:Y:S02]  /*5f60*/  LDG.E.U8 R3, desc[UR36][R8.64+0x9] ;  /* 0x0000092408037981 */ /* 0x000164000c1e1100 */
.L_x_63:
[----:B------:R-:W-:Y:S05]  /*5f70*/  BSYNC B1 ;  /* 0x0000000000017941 */ /* 0x000fea0003800000 */
.L_x_62:
        /* <DEDUP_REMOVED lines=12> */
.L_x_65:
[----:B------:R-:W-:Y:S05]  /*6040*/  BSYNC B1 ;  /* 0x0000000000017941 */ /* 0x000fea0003800000 */
.L_x_64:
        /* <DEDUP_REMOVED lines=12> */
.L_x_67:
[----:B------:R-:W-:Y:S05]  /*6110*/  BSYNC B1 ;  /* 0x0000000000017941 */ /* 0x000fea0003800000 */
.L_x_66:
        /* <DEDUP_REMOVED lines=12> */
.L_x_69:
[----:B------:R-:W-:Y:S05]  /*61e0*/  BSYNC B1 ;  /* 0x0000000000017941 */ /* 0x000fea0003800000 */
.L_x_68:
        /* <DEDUP_REMOVED lines=12> */
.L_x_71:
[----:B------:R-:W-:Y:S05]  /*62b0*/  BSYNC B1 ;  /* 0x0000000000017941 */ /* 0x000fea0003800000 */
.L_x_70:
        /* <DEDUP_REMOVED lines=12> */
.L_x_73:
[----:B------:R-:W-:Y:S05]  /*6380*/  BSYNC B1 ;  /* 0x0000000000017941 */ /* 0x000fea0003800000 */
.L_x_72:
        /* <DEDUP_REMOVED lines=12> */
.L_x_75:
[----:B------:R-:W-:Y:S05]  /*6450*/  BSYNC B1 ;  /* 0x0000000000017941 */ /* 0x000fea0003800000 */
.L_x_74:
        /* <DEDUP_REMOVED lines=12> */
.L_x_77:
[----:B------:R-:W-:Y:S05]  /*6520*/  BSYNC B1 ;  /* 0x0000000000017941 */ /* 0x000fea0003800000 */
.L_x_76:
        /* <DEDUP_REMOVED lines=12> */
.L_x_79:
[----:B------:R-:W-:Y:S05]  /*65f0*/  BSYNC B1 ;  /* 0x0000000000017941 */ /* 0x000fea0003800000 */
.L_x_78:
        /* <DEDUP_REMOVED lines=12> */
.L_x_81:
[----:B------:R-:W-:Y:S05]  /*66c0*/  BSYNC B1 ;  /* 0x0000000000017941 */ /* 0x000fea0003800000 */
.L_x_80:
        /* <DEDUP_REMOVED lines=12> */
.L_x_83:
[----:B------:R-:W-:Y:S05]  /*6790*/  BSYNC B1 ;  /* 0x0000000000017941 */ /* 0x000fea0003800000 */
.L_x_82:
        /* <DEDUP_REMOVED lines=12> */
.L_x_85:
[----:B------:R-:W-:Y:S05]  /*6860*/  BSYNC B1 ;  /* 0x0000000000017941 */ /* 0x000fea0003800000 */
.L_x_84:
        /* <DEDUP_REMOVED lines=12> */
.L_x_87:
[----:B------:R-:W-:Y:S05]  /*6930*/  BSYNC B1 ;  /* 0x0000000000017941 */ /* 0x000fea0003800000 */
.L_x_86:
        /* <DEDUP_REMOVED lines=12> */
.L_x_89:
[----:B------:R-:W-:Y:S05]  /*6a00*/  BSYNC B1 ;  /* 0x0000000000017941 */ /* 0x000fea0003800000 */
.L_x_88:
        /* <DEDUP_REMOVED lines=12> */
.L_x_91:
[----:B------:R-:W-:Y:S05]  /*6ad0*/  BSYNC B1 ;  /* 0x0000000000017941 */ /* 0x000fea0003800000 */
.L_x_90:
        /* <DEDUP_REMOVED lines=12> */
.L_x_93:
[----:B------:R-:W-:Y:S05]  /*6ba0*/  BSYNC B1 ;  /* 0x0000000000017941 */ /* 0x000fea0003800000 */
.L_x_92:
        /* <DEDUP_REMOVED lines=12> */
.L_x_95:
[----:B------:R-:W-:Y:S05]  /*6c70*/  BSYNC B1 ;  /* 0x0000000000017941 */ /* 0x000fea0003800000 */
.L_x_94:
        /* <DEDUP_REMOVED lines=12> */
.L_x_97:
[----:B------:R-:W-:Y:S05]  /*6d40*/  BSYNC B1 ;  /* 0x0000000000017941 */ /* 0x000fea0003800000 */
.L_x_96:
        /* <DEDUP_REMOVED lines=12> */
.L_x_99:
[----:B------:R-:W-:Y:S05]  /*6e10*/  BSYNC B1 ;  /* 0x0000000000017941 */ /* 0x000fea0003800000 */
.L_x_98:
        /* <DEDUP_REMOVED lines=12> */
.L_x_101:
[----:B------:R-:W-:Y:S05]  /*6ee0*/  BSYNC B1 ;  /* 0x0000000000017941 */ /* 0x000fea0003800000 */
.L_x_100:
        /* <DEDUP_REMOVED lines=12> */
.L_x_103:
[----:B------:R-:W-:Y:S05]  /*6fb0*/  BSYNC B1 ;  /* 0x0000000000017941 */ /* 0x000fea0003800000 */
.L_x_102:
        /* <DEDUP_REMOVED lines=12> */
.L_x_105:
[----:B------:R-:W-:Y:S05]  /*7080*/  BSYNC B1 ;  /* 0x0000000000017941 */ /* 0x000fea0003800000 */
.L_x_104:
        /* <DEDUP_REMOVED lines=12> */
.L_x_107:
[----:B------:R-:W-:Y:S05]  /*7150*/  BSYNC B1 ;  /* 0x0000000000017941 */ /* 0x000fea0003800000 */
.L_x_106:
        /* <DEDUP_REMOVED lines=12> */
.L_x_109:
[----:B------:R-:W-:Y:S05]  /*7220*/  BSYNC B1 ;  /* 0x0000000000017941 */ /* 0x000fea0003800000 */
.L_x_108:
        /* <DEDUP_REMOVED lines=12> */
.L_x_111:
[----:B------:R-:W-:Y:S05]  /*72f0*/  BSYNC B1 ;  /* 0x0000000000017941 */ /* 0x000fea0003800000 */
.L_x_110:
        /* <DEDUP_REMOVED lines=12> */
.L_x_113:
[----:B------:R-:W-:Y:S05]  /*73c0*/  BSYNC B1 ;  /* 0x0000000000017941 */ /* 0x000fea0003800000 */
.L_x_112:
        /* <DEDUP_REMOVED lines=12> */
.L_x_115:
[----:B------:R-:W-:Y:S05]  /*7490*/  BSYNC B1 ;  /* 0x0000000000017941 */ /* 0x000fea0003800000 */
.L_x_114:
        /* <DEDUP_REMOVED lines=12> */
.L_x_117:
[----:B------:R-:W-:Y:S05]  /*7560*/  BSYNC B1 ;  /* 0x0000000000017941 */ /* 0x000fea0003800000 */
.L_x_116:
        /* <DEDUP_REMOVED lines=12> */
.L_x_119:
[----:B------:R-:W-:Y:S05]  /*7630*/  BSYNC B1 ;  /* 0x0000000000017941 */ /* 0x000fea0003800000 */
.L_x_118:
        /* <DEDUP_REMOVED lines=12> */
.L_x_121:
[----:B------:R-:W-:Y:S05]  /*7700*/  BSYNC B1 ;  /* 0x0000000000017941 */ /* 0x000fea0003800000 */
.L_x_120:
        /* <DEDUP_REMOVED lines=12> */
.L_x_123:
[----:B------:R-:W-:Y:S05]  /*77d0*/  BSYNC B1 ;  /* 0x0000000000017941 */ /* 0x000fea0003800000 */
.L_x_122:
        /* <DEDUP_REMOVED lines=12> */
.L_x_125:
[----:B------:R-:W-:Y:S05]  /*78a0*/  BSYNC B1 ;  /* 0x0000000000017941 */ /* 0x000fea0003800000 */
.L_x_124:
        /* <DEDUP_REMOVED lines=12> */
.L_x_127:
[----:B------:R-:W-:Y:S05]  /*7970*/  BSYNC B1 ;  /* 0x0000000000017941 */ /* 0x000fea0003800000 */
.L_x_126:
        /* <DEDUP_REMOVED lines=12> */
.L_x_129:
[----:B------:R-:W-:Y:S05]  /*7a40*/  BSYNC B1 ;  /* 0x0000000000017941 */ /* 0x000fea0003800000 */
.L_x_128:
        /* <DEDUP_REMOVED lines=12> */
.L_x_131:
[----:B------:R-:W-:Y:S05]  /*7b10*/  BSYNC B1 ;  /* 0x0000000000017941 */ /* 0x000fea0003800000 */
.L_x_130:
        /* <DEDUP_REMOVED lines=12> */
.L_x_133:
[----:B------:R-:W-:Y:S05]  /*7be0*/  BSYNC B1 ;  /* 0x0000000000017941 */ /* 0x000fea0003800000 */
.L_x_132:
        /* <DEDUP_REMOVED lines=12> */
.L_x_135:
[----:B------:R-:W-:Y:S05]  /*7cb0*/  BSYNC B1 ;  /* 0x0000000000017941 */ /* 0x000fea0003800000 */
.L_x_134:
        /* <DEDUP_REMOVED lines=12> */
.L_x_137:
[----:B------:R-:W-:Y:S05]  /*7d80*/  BSYNC B1 ;  /* 0x0000000000017941 */ /* 0x000fea0003800000 */
.L_x_136:
        /* <DEDUP_REMOVED lines=12> */
.L_x_139:
[----:B------:R-:W-:Y:S05]  /*7e50*/  BSYNC B1 ;  /* 0x0000000000017941 */ /* 0x000fea0003800000 */
.L_x_138:
        /* <DEDUP_REMOVED lines=12> */
.L_x_141:
[----:B------:R-:W-:Y:S05]  /*7f20*/  BSYNC B1 ;  /* 0x0000000000017941 */ /* 0x000fea0003800000 */
.L_x_140:
        /* <DEDUP_REMOVED lines=12> */
.L_x_143:
[----:B------:R-:W-:Y:S05]  /*7ff0*/  BSYNC B1 ;  /* 0x0000000000017941 */ /* 0x000fea0003800000 */
.L_x_142:
        /* <DEDUP_REMOVED lines=12> */
.L_x_145:
[----:B------:R-:W-:Y:S05]  /*80c0*/  BSYNC B1 ;  /* 0x0000000000017941 */ /* 0x000fea0003800000 */
.L_x_144:
        /* <DEDUP_REMOVED lines=12> */
.L_x_147:
[----:B------:R-:W-:Y:S05]  /*8190*/  BSYNC B1 ;  /* 0x0000000000017941 */ /* 0x000fea0003800000 */
.L_x_146:
        /* <DEDUP_REMOVED lines=12> */
.L_x_149:
[----:B------:R-:W-:Y:S05]  /*8260*/  BSYNC B1 ;  /* 0x0000000000017941 */ /* 0x000fea0003800000 */
.L_x_148:
        /* <DEDUP_REMOVED lines=12> */
.L_x_151:
[----:B------:R-:W-:Y:S05]  /*8330*/  BSYNC B1 ;  /* 0x0000000000017941 */ /* 0x000fea0003800000 */
.L_x_150:
        /* <DEDUP_REMOVED lines=12> */
.L_x_153:
[----:B------:R-:W-:Y:S05]  /*8400*/  BSYNC B1 ;  /* 0x0000000000017941 */ /* 0x000fea0003800000 */
.L_x_152:
        /* <DEDUP_REMOVED lines=12> */
.L_x_155:
[----:B------:R-:W-:Y:S05]  /*84d0*/  BSYNC B1 ;  /* 0x0000000000017941 */ /* 0x000fea0003800000 */
.L_x_154:
        /* <DEDUP_REMOVED lines=12> */
.L_x_157:
[----:B------:R-:W-:Y:S05]  /*85a0*/  BSYNC B1 ;  /* 0x0000000000017941 */ /* 0x000fea0003800000 */
.L_x_156:
        /* <DEDUP_REMOVED lines=12> */
.L_x_159:
[----:B------:R-:W-:Y:S05]  /*8670*/  BSYNC B1 ;  /* 0x0000000000017941 */ /* 0x000fea0003800000 */
.L_x_158:
        /* <DEDUP_REMOVED lines=12> */
.L_x_161:
[----:B------:R-:W-:Y:S05]  /*8740*/  BSYNC B1 ;  /* 0x0000000000017941 */ /* 0x000fea0003800000 */
.L_x_160:
        /* <DEDUP_REMOVED lines=12> */
.L_x_163:
[----:B------:R-:W-:Y:S05]  /*8810*/  BSYNC B1 ;  /* 0x0000000000017941 */ /* 0x000fea0003800000 */
.L_x_162:
        /* <DEDUP_REMOVED lines=12> */
.L_x_165:
[----:B------:R-:W-:Y:S05]  /*88e0*/  BSYNC B1 ;  /* 0x0000000000017941 */ /* 0x000fea0003800000 */
.L_x_164:
        /* <DEDUP_REMOVED lines=12> */
.L_x_167:
[----:B------:R-:W-:Y:S05]  /*89b0*/  BSYNC B1 ;  /* 0x0000000000017941 */ /* 0x000fea0003800000 */
.L_x_166:
        /* <DEDUP_REMOVED lines=12> */
.L_x_169:
[----:B------:R-:W-:Y:S05]  /*8a80*/  BSYNC B1 ;  /* 0x0000000000017941 */ /* 0x000fea0003800000 */
.L_x_168:
        /* <DEDUP_REMOVED lines=12> */
.L_x_171:
[----:B------:R-:W-:Y:S05]  /*8b50*/  BSYNC B1 ;  /* 0x0000000000017941 */ /* 0x000fea0003800000 */
.L_x_170:
        /* <DEDUP_REMOVED lines=12> */
.L_x_173:
[----:B------:R-:W-:Y:S05]  /*8c20*/  BSYNC B1 ;  /* 0x0000000000017941 */ /* 0x000fea0003800000 */
.L_x_172:
        /* <DEDUP_REMOVED lines=12> */
.L_x_175:
[----:B------:R-:W-:Y:S05]  /*8cf0*/  BSYNC B1 ;  /* 0x0000000000017941 */ /* 0x000fea0003800000 */
.L_x_174:
        /* <DEDUP_REMOVED lines=12> */
.L_x_177:
[----:B------:R-:W-:Y:S05]  /*8dc0*/  BSYNC B1 ;  /* 0x0000000000017941 */ /* 0x000fea0003800000 */
.L_x_176:
        /* <DEDUP_REMOVED lines=12> */
.L_x_179:
[----:B------:R-:W-:Y:S05]  /*8e90*/  BSYNC B1 ;  /* 0x0000000000017941 */ /* 0x000fea0003800000 */
.L_x_178:
        /* <DEDUP_REMOVED lines=12> */
.L_x_181:
[----:B------:R-:W-:Y:S05]  /*8f60*/  BSYNC B1 ;  /* 0x0000000000017941 */ /* 0x000fea0003800000 */
.L_x_180:
        /* <DEDUP_REMOVED lines=12> */
.L_x_183:
[----:B------:R-:W-:Y:S05]  /*9030*/  BSYNC B1 ;  /* 0x0000000000017941 */ /* 0x000fea0003800000 */
.L_x_182:
        /* <DEDUP_REMOVED lines=12> */
.L_x_185:
[----:B------:R-:W-:Y:S05]  /*9100*/  BSYNC B1 ;  /* 0x0000000000017941 */ /* 0x000fea0003800000 */
.L_x_184:
        /* <DEDUP_REMOVED lines=12> */
.L_x_187:
[----:B------:R-:W-:Y:S05]  /*91d0*/  BSYNC B1 ;  /* 0x0000000000017941 */ /* 0x000fea0003800000 */
.L_x_186:
        /* <DEDUP_REMOVED lines=12> */
.L_x_189:
[----:B------:R-:W-:Y:S05]  /*92a0*/  BSYNC B1 ;  /* 0x0000000000017941 */ /* 0x000fea0003800000 */
.L_x_188:
        /* <DEDUP_REMOVED lines=12> */
.L_x_191:
[----:B------:R-:W-:Y:S05]  /*9370*/  BSYNC B1 ;  /* 0x0000000000017941 */ /* 0x000fea0003800000 */
.L_x_190:
        /* <DEDUP_REMOVED lines=12> */
.L_x_193:
[----:B------:R-:W-:Y:S05]  /*9440*/  BSYNC B1 ;  /* 0x0000000000017941 */ /* 0x000fea0003800000 */
.L_x_192:
        /* <DEDUP_REMOVED lines=12> */
.L_x_195:
[----:B------:R-:W-:Y:S05]  /*9510*/  BSYNC B1 ;  /* 0x0000000000017941 */ /* 0x000fea0003800000 */
.L_x_194:
        /* <DEDUP_REMOVED lines=12> */
.L_x_197:
[----:B------:R-:W-:Y:S05]  /*95e0*/  BSYNC B1 ;  /* 0x0000000000017941 */ /* 0x000fea0003800000 */
.L_x_196:
        /* <DEDUP_REMOVED lines=12> */
.L_x_199:
[----:B------:R-:W-:Y:S05]  /*96b0*/  BSYNC B1 ;  /* 0x0000000000017941 */ /* 0x000fea0003800000 */
.L_x_198:
        /* <DEDUP_REMOVED lines=12> */
.L_x_201:
[----:B------:R-:W-:Y:S05]  /*9780*/  BSYNC B1 ;  /* 0x0000000000017941 */ /* 0x000fea0003800000 */
.L_x_200:
        /* <DEDUP_REMOVED lines=12> */
.L_x_203:
[----:B------:R-:W-:Y:S05]  /*9850*/  BSYNC B1 ;  /* 0x0000000000017941 */ /* 0x000fea0003800000 */
.L_x_202:
        /* <DEDUP_REMOVED lines=12> */
.L_x_205:
[----:B------:R-:W-:Y:S05]  /*9920*/  BSYNC B1 ;  /* 0x0000000000017941 */ /* 0x000fea0003800000 */
.L_x_204:
        /* <DEDUP_REMOVED lines=12> */
.L_x_207:
[----:B------:R-:W-:Y:S05]  /*99f0*/  BSYNC B1 ;  /* 0x0000000000017941 */ /* 0x000fea0003800000 */
.L_x_206:
        /* <DEDUP_REMOVED lines=12> */
.L_x_209:
[----:B------:R-:W-:Y:S05]  /*9ac0*/  BSYNC B1 ;  /* 0x0000000000017941 */ /* 0x000fea0003800000 */
.L_x_208:
        /* <DEDUP_REMOVED lines=12> */
.L_x_211:
[----:B------:R-:W-:Y:S05]  /*9b90*/  BSYNC B1 ;  /* 0x0000000000017941 */ /* 0x000fea0003800000 */
.L_x_210:
        /* <DEDUP_REMOVED lines=12> */
.L_x_213:
[----:B------:R-:W-:Y:S05]  /*9c60*/  BSYNC B1 ;  /* 0x0000000000017941 */ /* 0x000fea0003800000 */
.L_x_212:
        /* <DEDUP_REMOVED lines=12> */
.L_x_215:
[----:B------:R-:W-:Y:S05]  /*9d30*/  BSYNC B1 ;  /* 0x0000000000017941 */ /* 0x000fea0003800000 */
.L_x_214:
        /* <DEDUP_REMOVED lines=12> */
.L_x_217:
[----:B------:R-:W-:Y:S05]  /*9e00*/  BSYNC B1 ;  /* 0x0000000000017941 */ /* 0x000fea0003800000 */
.L_x_216:
        /* <DEDUP_REMOVED lines=12> */
.L_x_219:
[----:B------:R-:W-:Y:S05]  /*9ed0*/  BSYNC B1 ;  /* 0x0000000000017941 */ /* 0x000fea0003800000 */
.L_x_218:
        /* <DEDUP_REMOVED lines=12> */
.L_x_221:
[----:B------:R-:W-:Y:S05]  /*9fa0*/  BSYNC B1 ;  /* 0x0000000000017941 */ /* 0x000fea0003800000 */
.L_x_220:
        /* <DEDUP_REMOVED lines=12> */
.L_x_223:
[----:B------:R-:W-:Y:S05]  /*a070*/  BSYNC B1 ;  /* 0x0000000000017941 */ /* 0x000fea0003800000 */
.L_x_222:
        /* <DEDUP_REMOVED lines=12> */
.L_x_225:
[----:B------:R-:W-:Y:S05]  /*a140*/  BSYNC B1 ;  /* 0x0000000000017941 */ /* 0x000fea0003800000 */
.L_x_224:
        /* <DEDUP_REMOVED lines=12> */
.L_x_227:
[----:B------:R-:W-:Y:S05]  /*a210*/  BSYNC B1 ;  /* 0x0000000000017941 */ /* 0x000fea0003800000 */
.L_x_226:
        /* <DEDUP_REMOVED lines=12> */
.L_x_229:
[----:B------:R-:W-:Y:S05]  /*a2e0*/  BSYNC B1 ;  /* 0x0000000000017941 */ /* 0x000fea0003800000 */
.L_x_228:
        /* <DEDUP_REMOVED lines=12> */
.L_x_231:
[----:B------:R-:W-:Y:S05]  /*a3b0*/  BSYNC B1 ;  /* 0x0000000000017941 */ /* 0x000fea0003800000 */
.L_x_230:
        /* <DEDUP_REMOVED lines=12> */
.L_x_233:
[----:B------:R-:W-:Y:S05]  /*a480*/  BSYNC B1 ;  /* 0x0000000000017941 */ /* 0x000fea0003800000 */
.L_x_232:
        /* <DEDUP_REMOVED lines=12> */
.L_x_235:
[----:B------:R-:W-:Y:S05]  /*a550*/  BSYNC B1 ;  /* 0x0000000000017941 */ /* 0x000fea0003800000 */
.L_x_234:
        /* <DEDUP_REMOVED lines=12> */
.L_x_237:
[----:B------:R-:W-:Y:S05]  /*a620*/  BSYNC B1 ;  /* 0x0000000000017941 */ /* 0x000fea0003800000 */
.L_x_236:
        /* <DEDUP_REMOVED lines=12> */
.L_x_239:
[----:B------:R-:W-:Y:S05]  /*a6f0*/  BSYNC B1 ;  /* 0x0000000000017941 */ /* 0x000fea0003800000 */
.L_x_238:
        /* <DEDUP_REMOVED lines=12> */
.L_x_241:
[----:B------:R-:W-:Y:S05]  /*a7c0*/  BSYNC B1 ;  /* 0x0000000000017941 */ /* 0x000fea0003800000 */
.L_x_240:
        /* <DEDUP_REMOVED lines=12> */
.L_x_243:
[----:B------:R-:W-:Y:S05]  /*a890*/  BSYNC B1 ;  /* 0x0000000000017941 */ /* 0x000fea0003800000 */
.L_x_242:
        /* <DEDUP_REMOVED lines=12> */
.L_x_245:
[----:B------:R-:W-:Y:S05]  /*a960*/  BSYNC B1 ;  /* 0x0000000000017941 */ /* 0x000fea0003800000 */
.L_x_244:
        /* <DEDUP_REMOVED lines=12> */
.L_x_247:
[----:B------:R-:W-:Y:S05]  /*aa30*/  BSYNC B1 ;  /* 0x0000000000017941 */ /* 0x000fea0003800000 */
.L_x_246:
        /* <DEDUP_REMOVED lines=12> */
.L_x_249:
[----:B------:R-:W-:Y:S05]  /*ab00*/  BSYNC B1 ;  /* 0x0000000000017941 */ /* 0x000fea0003800000 */
.L_x_248:
        /* <DEDUP_REMOVED lines=12> */
.L_x_251:
[----:B------:R-:W-:Y:S05]  /*abd0*/  BSYNC B1 ;  /* 0x0000000000017941 */ /* 0x000fea0003800000 */
.L_x_250:
        /* <DEDUP_REMOVED lines=12> */
.L_x_253:
[----:B------:R-:W-:Y:S05]  /*aca0*/  BSYNC B1 ;  /* 0x0000000000017941 */ /* 0x000fea0003800000 */
.L_x_252:
        /* <DEDUP_REMOVED lines=12> */
.L_x_255:
[----:B------:R-:W-:Y:S05]  /*ad70*/  BSYNC B1 ;  /* 0x0000000000017941 */ /* 0x000fea0003800000 */
.L_x_254:
        /* <DEDUP_REMOVED lines=12> */
.L_x_257:
[----:B------:R-:W-:Y:S05]  /*ae40*/  BSYNC B1 ;  /* 0x0000000000017941 */ /* 0x000fea0003800000 */
.L_x_256:
        /* <DEDUP_REMOVED lines=12> */
.L_x_259:
[----:B------:R-:W-:Y:S05]  /*af10*/  BSYNC B1 ;  /* 0x0000000000017941 */ /* 0x000fea0003800000 */
.L_x_258:
        /* <DEDUP_REMOVED lines=12> */
.L_x_261:
[----:B------:R-:W-:Y:S05]  /*afe0*/  BSYNC B1 ;  /* 0x0000000000017941 */ /* 0x000fea0003800000 */
.L_x_260:
        /* <DEDUP_REMOVED lines=12> */
.L_x_263:
[----:B------:R-:W-:Y:S05]  /*b0b0*/  BSYNC B1 ;  /* 0x0000000000017941 */ /* 0x000fea0003800000 */
.L_x_262:
        /* <DEDUP_REMOVED lines=12> */
.L_x_265:
[----:B------:R-:W-:Y:S05]  /*b180*/  BSYNC B1 ;  /* 0x0000000000017941 */ /* 0x000fea0003800000 */
.L_x_264:
        /* <DEDUP_REMOVED lines=12> */
.L_x_267:
[----:B------:R-:W-:Y:S05]  /*b250*/  BSYNC B1 ;  /* 0x0000000000017941 */ /* 0x000fea0003800000 */
.L_x_266:
        /* <DEDUP_REMOVED lines=12> */
.L_x_269:
[----:B------:R-:W-:Y:S05]  /*b320*/  BSYNC B1 ;  /* 0x0000000000017941 */ /* 0x000fea0003800000 */
.L_x_268:
        /* <DEDUP_REMOVED lines=12> */
.L_x_271:
[----:B------:R-:W-:Y:S05]  /*b3f0*/  BSYNC B1 ;  /* 0x0000000000017941 */ /* 0x000fea0003800000 */
.L_x_270:
        /* <DEDUP_REMOVED lines=12> */
.L_x_273:
[----:B------:R-:W-:Y:S05]  /*b4c0*/  BSYNC B1 ;  /* 0x0000000000017941 */ /* 0x000fea0003800000 */
.L_x_272:
        /* <DEDUP_REMOVED lines=12> */
.L_x_275:
[----:B------:R-:W-:Y:S05]  /*b590*/  BSYNC B1 ;  /* 0x0000000000017941 */ /* 0x000fea0003800000 */
.L_x_274:
        /* <DEDUP_REMOVED lines=12> */
.L_x_277:
[----:B------:R-:W-:Y:S05]  /*b660*/  BSYNC B1 ;  /* 0x0000000000017941 */ /* 0x000fea0003800000 */
.L_x_276:
        /* <DEDUP_REMOVED lines=12> */
.L_x_279:
[----:B------:R-:W-:Y:S05]  /*b730*/  BSYNC B1 ;  /* 0x0000000000017941 */ /* 0x000fea0003800000 */
.L_x_278:
        /* <DEDUP_REMOVED lines=12> */
.L_x_281:
[----:B------:R-:W-:Y:S05]  /*b800*/  BSYNC B1 ;  /* 0x0000000000017941 */ /* 0x000fea0003800000 */
.L_x_280:
        /* <DEDUP_REMOVED lines=12> */
.L_x_283:
[----:B------:R-:W-:Y:S05]  /*b8d0*/  BSYNC B1 ;  /* 0x0000000000017941 */ /* 0x000fea0003800000 */
.L_x_282:
        /* <DEDUP_REMOVED lines=12> */
.L_x_285:
[----:B------:R-:W-:Y:S05]  /*b9a0*/  BSYNC B1 ;  /* 0x0000000000017941 */ /* 0x000fea0003800000 */
.L_x_284:
        /* <DEDUP_REMOVED lines=12> */
.L_x_287:
[----:B------:R-:W-:Y:S05]  /*ba70*/  BSYNC B1 ;  /* 0x0000000000017941 */ /* 0x000fea0003800000 */
.L_x_286:
        /* <DEDUP_REMOVED lines=12> */
.L_x_289:
[----:B------:R-:W-:Y:S05]  /*bb40*/  BSYNC B1 ;  /* 0x0000000000017941 */ /* 0x000fea0003800000 */
.L_x_288:
        /* <DEDUP_REMOVED lines=12> */
.L_x_291:
[----:B------:R-:W-:Y:S05]  /*bc10*/  BSYNC B1 ;  /* 0x0000000000017941 */ /* 0x000fea0003800000 */
.L_x_290:
        /* <DEDUP_REMOVED lines=12> */
.L_x_293:
[----:B------:R-:W-:Y:S05]  /*bce0*/  BSYNC B1 ;  /* 0x0000000000017941 */ /* 0x000fea0003800000 */
.L_x_292:
        /* <DEDUP_REMOVED lines=12> */
.L_x_295:
[----:B------:R-:W-:Y:S05]  /*bdb0*/  BSYNC B1 ;  /* 0x0000000000017941 */ /* 0x000fea0003800000 */
.L_x_294:
        /* <DEDUP_REMOVED lines=12> */
.L_x_297:
[----:B------:R-:W-:Y:S05]  /*be80*/  BSYNC B1 ;  /* 0x0000000000017941 */ /* 0x000fea0003800000 */
.L_x_296:
        /* <DEDUP_REMOVED lines=12> */
.L_x_299:
[----:B------:R-:W-:Y:S05]  /*bf50*/  BSYNC B1 ;  /* 0x0000000000017941 */ /* 0x000fea0003800000 */
.L_x_298:
        /* <DEDUP_REMOVED lines=12> */
.L_x_301:
[----:B------:R-:W-:Y:S05]  /*c020*/  BSYNC B1 ;  /* 0x0000000000017941 */ /* 0x000fea0003800000 */
.L_x_300:
        /* <DEDUP_REMOVED lines=12> */
.L_x_303:
[----:B------:R-:W-:Y:S05]  /*c0f0*/  BSYNC B1 ;  /* 0x0000000000017941 */ /* 0x000fea0003800000 */
.L_x_302:
[----:B-----5:R-:W-:Y:S01]  /*c100*/  LOP3.LUT R3, R3, 0xff, RZ, 0xc0, !PT ;  /* 0x000000ff03037812 */ /* 0x020fe200078ec0ff */
[----:B------:R-:W-:Y:S01]  /*c110*/  BSSY B1, `(.L_x_304) ;  /* 0x000000b000017945 */ /* 0x000fe20003800000 */
[----:B------:R-:W-:Y:S02]  /*c120*/  ISETP.LT.OR P2, PT, R0, 0xf9, !P1 ;  /* 0x000000f90000780c */ /* 0x000fe40004f41670 */
[----:B------:R-:W-:-:S05]  /*c130*/  F2FP.F16.E5M2.UNPACK_B R3, R3 ;  /* 0x00000003ff03723e */ /* 0x000fca00020004ff */
[----:B0-2---:R-:W-:Y:S01]  /*c140*/  HADD2.F32 R8, -RZ, R3.H0_H0 ;  /* 0x20000003ff087230 */ /* 0x005fe20000004100 */
[----:B------:R-:W-:-:S04]  /*c150*/  PRMT R3, RZ, 0x7610, R3 ;  /* 0x00007610ff037816 */ /* 0x000fc80000000003 */
[----:B------:R-:W-:-:S04]  /*c160*/  FMUL R8, R8, R161 ;  /* 0x000000a108087220 */ /* 0x000fc80000400000 */
[----:B------:R-:W-:-:S05]  /*c170*/  FFMA R8, R149, R160, R8 ;  /* 0x000000a095087223 */ /* 0x000fca0000000008 */
[----:B------:R-:W-:-:S05]  /*c180*/  F2FP.SATFINITE.E5M2.F32.PACK_AB_MERGE_C R9, RZ, R8, RZ ;  /* 0x00000008ff09723e */ /* 0x000fca00048060ff */
[----:B------:R0:W-:Y:S01]  /*c190*/  @!P0 STG.E.U8 desc[UR36][R6.64+0xf9], R9 ;  /* 0x0000f90906008986 */ /* 0x0001e2000c101124 */
[----:B------:R-:W-:Y:S05]  /*c1a0*/  @P2 BRA `(.L_x_305) ;  /* 0x0000000000042947 */ /* 0x000fea0003800000 */
[----:B------:R2:W5:Y:S02]  /*c1b0*/  LDG.E.U8 R3, desc[UR36][R10.64+0xf8] ;  /* 0x0000f8240a037981 */ /* 0x000564000c1e1100 */
.L_x_305:
[----:B------:R-:W-:Y:S05]  /*c1c0*/  BSYNC B1 ;  /* 0x0000000000017941 */ /* 0x000fea0003800000 */
.L_x_304:
[----:B-----5:R-:W-:Y:S01]  /*c1d0*/  LOP3.LUT R3, R3, 0xff, RZ, 0xc0, !PT ;  /* 0x000000ff03037812 */ /* 0x020fe200078ec0ff */
[----:B------:R-:W-:Y:S01]  /*c1e0*/  BSSY B1, `(.L_x_306) ;  /* 0x000000b000017945 */ /* 0x000fe20003800000 */
[----:B------:R-:W-:Y:S02]  /*c1f0*/  ISETP.LT.OR P1, PT, R0, 0xfa, !P1 ;  /* 0x000000fa0000780c */ /* 0x000fe40004f21670 */
[----:B------:R-:W-:Y:S02]  /*c200*/  F2FP.F16.E5M2.UNPACK_B R3, R3 ;  /* 0x00000003ff03723e */ /* 0x000fe400020004ff */
[----:B------:R-:W-:-:S03]  /*c210*/  PRMT R0, RZ, 0x7610, R0 ;  /* 0x00007610ff007816 */ /* 0x000fc60000000000 */
[----:B01-3--:R-:W-:-:S05]  /*c220*/  HADD2.F32 R6, -RZ, R3.H0_H0 ;  /* 0x20000003ff067230 */ /* 0x00bfca0000004100 */
[----:B------:R-:W-:-:S04]  /*c230*/  FMUL R3, R6, R161 ;  /* 0x000000a106037220 */ /* 0x000fc80000400000 */
[----:B------:R-:W-:-:S05]  /*c240*/  FFMA R3, R150, R160, R3 ;  /* 0x000000a096037223 */ /* 0x000fca0000000003 */
[----:B------:R-:W-:-:S05]  /*c250*/  F2FP.SATFINITE.E5M2.F32.PACK_AB_MERGE_C R3, RZ, R3, RZ ;  /* 0x00000003ff03723e */ /* 0x000fca00048060ff */
[----:B------:R0:W-:Y:S01]  /*c260*/  @!P2 STG.E.U8 desc[UR36][R4.64+0xf8], R3 ;  /* 0x0000f8030400a986 */ /* 0x0001e2000c101124 */
[----:B------:R-:W-:Y:S05]  /*c270*/  @P1 BRA `(.L_x_307) ;  /* 0x0000000000041947 */ /* 0x000fea0003800000 */
[----:B------:R1:W5:Y:S02]  /*c280*/  LDG.E.U8 R0, desc[UR36][R10.64+0xf9] ;  /* 0x0000f9240a007981 */ /* 0x000364000c1e1100 */
.L_x_307:
[----:B------:R-:W-:Y:S05]  /*c290*/  BSYNC B1 ;  /* 0x0000000000017941 */ /* 0x000fea0003800000 */
.L_x_306:
[----:B------:R-:W-:Y:S05]  /*c2a0*/  @P1 BRA `(.L_x_308) ;  /* 0x0000002000281947 */ /* 0x000fea0003800000 */
[----:B-----5:R-:W-:-:S04]  /*c2b0*/  LOP3.LUT R0, R0, 0xff, RZ, 0xc0, !PT ;  /* 0x000000ff00007812 */ /* 0x020fc800078ec0ff */
[----:B------:R-:W-:-:S05]  /*c2c0*/  F2FP.F16.E5M2.UNPACK_B R0, R0 ;  /* 0x00000000ff00723e */ /* 0x000fca00020004ff */
[----:B------:R-:W-:-:S05]  /*c2d0*/  HADD2.F32 R0, -RZ, R0.H0_H0 ;  /* 0x20000000ff007230 */ /* 0x000fca0000004100 */
[----:B------:R-:W-:-:S04]  /*c2e0*/  FMUL R0, R0, R161 ;  /* 0x000000a100007220 */ /* 0x000fc80000400000 */
[----:B------:R-:W-:-:S05]  /*c2f0*/  FFMA R0, R151, R160, R0 ;  /* 0x000000a097007223 */ /* 0x000fca0000000000 */
[----:B0-----:R-:W-:-:S05]  /*c300*/  F2FP.SATFINITE.E5M2.F32.PACK_AB_MERGE_C R3, RZ, R0, RZ ;  /* 0x00000000ff03723e */ /* 0x001fca00048060ff */
[----:B------:R3:W-:Y:S01]  /*c310*/  STG.E.U8 desc[UR36][R4.64+0xf9], R3 ;  /* 0x0000f90304007986 */ /* 0x0007e2000c101124 */
[----:B------:R-:W-:Y:S05]  /*c320*/  BRA `(.L_x_308) ;  /* 0x0000002000087947 */ /* 0x000fea0003800000 */
.L_x_51:
[----:B------:R-:W-:Y:S01]  /*c330*/  ISETP.GE.AND P1, PT, R19, 0x1, PT ;  /* 0x000000011300780c */ /* 0x000fe20003f26270 */
[-C--:B------:R-:W-:Y:S01]  /*c340*/  FMUL R24, R24, R160.reuse ;  /* 0x000000a018187220 */ /* 0x080fe20000400000 */
[-C--:B------:R-:W-:Y:S01]  /*c350*/  FMUL R25, R25, R160.reuse ;  /* 0x000000a019197220 */ /* 0x080fe20000400000 */
[----:B------:R-:W-:Y:S01]  /*c360*/  ISETP.GE.AND P0, PT, R19, 0x9, PT ;  /* 0x000000091300780c */ /* 0x000fe20003f06270 */
[-C--:B------:R-:W-:Y:S01]  /*c370*/  FMUL R26, R26, R160.reuse ;  /* 0x000000a01a1a7220 */ /* 0x080fe20000400000 */
[C---:B------:R-:W-:Y:S01]  /*c380*/  ISETP.LT.OR P2, PT, R0.reuse, 0x1, !P1 ;  /* 0x000000010000780c */ /* 0x040fe20004f41670 */
[-C--:B------:R-:W-:Y:S01]  /*c390*/  FMUL R27, R27, R160.reuse ;  /* 0x000000a01b1b7220 */ /* 0x080fe20000400000 */
[----:B------:R-:W-:Y:S01]  /*c3a0*/  ISETP.LT.OR P3, PT, R0, 0x2, !P1 ;  /* 0x000000020000780c */ /* 0x000fe20004f61670 */
[----:B------:R-:W-:Y:S01]  /*c3b0*/  FMUL R28, R28, R160 ;  /* 0x000000a01c1c7220 */ /* 0x000fe20000400000 */
[----:B------:R-:W-:Y:S01]  /*c3c0*/  F2FP.SATFINITE.E5M2.F32.PACK_AB_MERGE_C R3, RZ, R24, RZ ;  /* 0x00000018ff03723e */ /* 0x000fe200048060ff */
[-C--:B------:R-:W-:Y:S01]  /*c3d0*/  FMUL R29, R29, R160.reuse ;  /* 0x000000a01d1d7220 */ /* 0x080fe20000400000 */
[----:B------:R-:W-:Y:S01]  /*c3e0*/  F2FP.SATFINITE.E5M2.F32.PACK_AB_MERGE_C R25, RZ, R25, RZ ;  /* 0x00000019ff19723e */ /* 0x000fe200048060ff */
[-C--:B------:R-:W-:Y:S01]  /*c3f0*/  FMUL R30, R30, R160.reuse ;  /* 0x000000a01e1e7220 */ /* 0x080fe20000400000 */
[C---:B------:R-:W-:Y:S01]  /*c400*/  ISETP.LT.OR P4, PT, R0.reuse, 0x9, !P1 ;  /* 0x000000090000780c */ /* 0x040fe20004f81670 */
[-C--:B------:R-:W-:Y:S01]  /*c410*/  FMUL R31, R31, R160.reuse ;  /* 0x000000a01f1f7220 */ /* 0x080fe20000400000 */
[----:B------:R-:W-:Y:S01]  /*c420*/  ISETP.LT.OR P5, PT, R0, 0xa, !P1 ;  /* 0x0000000a0000780c */ /* 0x000fe20004fa1670 */
[----:B------:R-:W-:Y:S01]  /*c430*/  FMUL R32, R32, R160 ;  /* 0x000000a020207220 */ /* 0x000fe20000400000 */
[----:B------:R-:W-:Y:S01]  /*c440*/  F2FP.SATFINITE.E5M2.F32.PACK_AB_MERGE_C R9, RZ, R26, RZ ;  /* 0x0000001aff09723e */ /* 0x000fe200048060ff */
[----:B------:R0:W-:Y:S01]  /*c450*/  @!P2 STG.E.U8 desc[UR36][R6.64], R3 ;  /* 0x000000030600a986 */ /* 0x0001e2000c101124 */
[C---:B------:R-:W-:Y:S01]  /*c460*/  ISETP.LT.OR P2, PT, R0.reuse, 0x1, !P0 ;  /* 0x000000010000780c */ /* 0x040fe20004741670 */
[-C--:B------:R-:W-:Y:S01]  /*c470*/  FMUL R33, R33, R160.reuse ;  /* 0x000000a021217220 */ /* 0x080fe20000400000 */
[----:B------:R-:W-:Y:S01]  /*c480*/  F2FP.SATFINITE.E5M2.F32.PACK_AB_MERGE_C R27, RZ, R27, RZ ;  /* 0x0000001bff1b723e */ /* 0x000fe200048060ff */
[----:B------:R-:W-:Y:S01]  /*c490*/  @!P3 STG.E.U8 desc[UR36][R6.64+0x1], R25 ;  /* 0x000001190600b986 */ /* 0x000fe2000c101124 */
[----:B------:R-:W-:Y:S01]  /*c4a0*/  ISETP.LT.OR P3, PT, R0, 0x2, !P0 ;  /* 0x000000020000780c */ /* 0x000fe20004761670 */
[-C--:B------:R-:W-:Y:S01]  /*c4b0*/  FMUL R34, R34, R160.reuse ;  /* 0x000000a022227220 */ /* 0x080fe20000400000 */
[----:B------:R-:W-:Y:S01]  /*c4c0*/  F2FP.SATFINITE.E5M2.F32.PACK_AB_MERGE_C R29, RZ, R29, RZ ;  /* 0x0000001dff1d723e */ /* 0x000fe200048060ff */
[-C--:B------:R-:W-:Y:S01]  /*c4d0*/  FMUL R35, R35, R160.reuse ;  /* 0x000000a023237220 */ /* 0x080fe20000400000 */
[----:B------:R-:W-:Y:S01]  /*c4e0*/  F2FP.SATFINITE.E5M2.F32.PACK_AB_MERGE_C R31, RZ, R31, RZ ;  /* 0x0000001fff1f723e */ /* 0x000fe200048060ff */
[-C--:B------:R-:W-:Y:S01]  /*c4f0*/  FMUL R36, R36, R160.reuse ;  /* 0x000000a024247220 */ /* 0x080fe20000400000 */
[----:B------:R-:W-:Y:S01]  /*c500*/  F2FP.SATFINITE.E5M2.F32.PACK_AB_MERGE_C R33, RZ, R33, RZ ;  /* 0x00000021ff21723e */ /* 0x000fe200048060ff */
[----:B------:R-:W-:Y:S01]  /*c510*/  FMUL R37, R37, R160 ;  /* 0x000000a025257220 */ /* 0x000fe20000400000 */
[----:B0-----:R-:W-:Y:S01]  /*c520*/  F2FP.SATFINITE.E5M2.F32.PACK_AB_MERGE_C R3, RZ, R28, RZ ;  /* 0x0000001cff03723e */ /* 0x001fe200048060ff */
[----:B------:R0:W-:Y:S01]  /*c530*/  @!P2 STG.E.U8 desc[UR36][R4.64], R9 ;  /* 0x000000090400a986 */ /* 0x0001e2000c101124 */
[----:B------:R-:W-:Y:S01]  /*c540*/  ISETP.LT.OR P2, PT, R0, 0x9, !P0 ;  /* 0x000000090000780c */ /* 0x000fe20004741670 */
[-C--:B------:R-:W-:Y:S01]  /*c550*/  FMUL R38, R38, R160.reuse ;  /* 0x000000a026267220 */ /* 0x080fe20000400000 */
[----:B------:R-:W-:Y:S01]  /*c560*/  F2FP.SATFINITE.E5M2.F32.PACK_AB_MERGE_C R35, RZ, R35, RZ ;  /* 0x00000023ff23723e */ /* 0x000fe200048060ff */
[----:B------:R-:W-:Y:S01]  /*c570*/  @!P3 STG.E.U8 desc[UR36][R4.64+0x1], R27 ;  /* 0x0000011b0400b986 */ /* 0x000fe2000c101124 */
[C---:B------:R-:W-:Y:S01]  /*c580*/  ISETP.LT.OR P3, PT, R0.reuse, 0xa, !P0 ;  /* 0x0000000a0000780c */ /* 0x040fe20004761670 */
[-C--:B------:R-:W-:Y:S01]  /*c590*/  FMUL R39, R39, R160.reuse ;  /* 0x000000a027277220 */ /* 0x080fe20000400000 */
[----:B------:R-:W-:Y:S01]  /*c5a0*/  F2FP.SATFINITE.E5M2.F32.PACK_AB_MERGE_C R37, RZ, R37, RZ ;  /* 0x00000025ff25723e */ /* 0x000fe200048060ff */
[----:B------:R1:W-:Y:S01]  /*c5b0*/  @!P4 STG.E.U8 desc[UR36][R6.64+0x8], R3 ;  /* 0x000008030600c986 */ /* 0x0003e2000c101124 */
[----:B------:R-:W-:Y:S01]  /*c5c0*/  ISETP.LT.OR P4, PT, R0, 0x11, !P1 ;  /* 0x000000110000780c */ /* 0x000fe20004f81670 */
[-C--:B------:R-:W-:Y:S01]  /*c5d0*/  FMUL R40, R40, R160.reuse ;  /* 0x000000a028287220 */ /* 0x080fe20000400000 */
[-C--:B------:R-:W-:Y:S01]  /*c5e0*/  FMUL R41, R41, R160.reuse ;  /* 0x000000a029297220 */ /* 0x080fe20000400000 */
[----:B------:R-:W-:Y:S01]  /*c5f0*/  @!P5 STG.E.U8 desc[UR36][R6.64+0x9], R29 ;  /* 0x0000091d0600d986 */ /* 0x000fe2000c101124 */
[----:B------:R-:W-:Y:S01]  /*c600*/  ISETP.LT.OR P5, PT, R0, 0x12, !P1 ;  /* 0x000000120000780c */ /* 0x000fe20004fa1670 */
[----:B------:R-:W-:Y:S01]  /*c610*/  FMUL R42, R42, R160 ;  /* 0x000000a02a2a7220 */ /* 0x000fe20000400000 */
[----:B0-----:R-:W-:Y:S01]  /*c620*/  F2FP.SATFINITE.E5M2.F32.PACK_AB_MERGE_C R9, RZ, R30, RZ ;  /* 0x0000001eff09723e */ /* 0x001fe200048060ff */
[-C--:B------:R-:W-:Y:S01]  /*c630*/  FMUL R43, R43, R160.reuse ;  /* 0x000000a02b2b7220 */ /* 0x080fe20000400000 */
[----:B------:R-:W-:Y:S01]  /*c640*/  F2FP.SATFINITE.E5M2.F32.PACK_AB_MERGE_C R39, RZ, R39, RZ ;  /* 0x00000027ff27723e */ /* 0x000fe200048060ff */
[----:B------:R-:W-:Y:S01]  /*c650*/  @!P3 STG.E.U8 desc[UR36][R4.64+0x9], R31 ;  /* 0x0000091f0400b986 */ /* 0x000fe2000c101124 */
[----:B------:R-:W-:Y:S01]  /*c660*/  ISETP.LT.OR P3, PT, R0, 0x12, !P0 ;  /* 0x000000120000780c */ /* 0x000fe20004761670 */
[----:B------:R-:W-:Y:S01]  /*c670*/  FMUL R44, R44, R160 ;  /* 0x000000a02c2c7220 */ /* 0x000fe20000400000 */
[----:B-1----:R-:W-:Y:S01]  /*c680*/  F2FP.SATFINITE.E5M2.F32.PACK_AB_MERGE_C R3, RZ, R32, RZ ;  /* 0x00000020ff03723e */ /* 0x002fe200048060ff */
[----:B------:R0:W-:Y:S01]  /*c690*/  @!P2 STG.E.U8 desc[UR36][R4.64+0x8], R9 ;  /* 0x000008090400a986 */ /* 0x0001e2000c101124 */
[C---:B------:R-:W-:Y:S01]  /*c6a0*/  ISETP.LT.OR P2, PT, R0.reuse, 0x11, !P0 ;  /* 0x000000110000780c */ /* 0x040fe20004741670 */
[-C--:B------:R-:W-:Y:S01]  /*c6b0*/  FMUL R45, R45, R160.reuse ;  /* 0x000000a02d2d7220 */ /* 0x080fe20000400000 */
[----:B------:R-:W-:Y:S01]  /*c6c0*/  F2FP.SATFINITE.E5M2.F32.PACK_AB_MERGE_C R41, RZ, R41, RZ ;  /* 0x00000029ff29723e */ /* 0x000fe200048060ff */
[----:B------:R1:W-:Y:S01]  /*c6d0*/  @!P4 STG.E.U8 desc[UR36][R6.64+0x10], R3 ;  /* 0x000010030600c986 */ /* 0x0003e2000c101124 */
[----:B------:R-:W-:Y:S01]  /*c6e0*/  ISETP.LT.OR P4, PT, R0, 0x19, !P1 ;  /* 0x000000190000780c */ /* 0x000fe20004f81670 */
[-C--:B------:R-:W-:Y:S01]  /*c6f0*/  FMUL R46, R46, R160.reuse ;  /* 0x000000a02e2e7220 */ /* 0x080fe20000400000 */
[----:B------:R-:W-:Y:S01]  /*c700*/  F2FP.SATFINITE.E5M2.F32.PACK_AB_MERGE_C R43, RZ, R43, RZ ;  /* 0x0000002bff2b723e */ /* 0x000fe200048060ff */
[----:B------:R-:W-:Y:S01]  /*c710*/  @!P5 STG.E.U8 desc[UR36][R6.64+0x11], R33 ;  /* 0x000011210600d986 */ /* 0x000fe2000c101124 */
[----:B------:R-:W-:Y:S01]  /*c720*/  ISETP.LT.OR P5, PT, R0, 0x1a, !P1 ;  /* 0x0000001a0000780c */ /* 0x000fe20004fa1670 */
[----:B------:R-:W-:Y:S01]  /*c730*/  FMUL R47, R47, R160 ;  /* 0x000000a02f2f7220 */ /* 0x000fe20000400000 */
[----:B------:R-:W-:Y:S01]  /*c740*/  F2FP.SATFINITE.E5M2.F32.PACK_AB_MERGE_C R45, RZ, R45, RZ ;  /* 0x0000002dff2d723e */ /* 0x000fe200048060ff */
[----:B------:R-:W-:Y:S01]  /*c750*/  @!P3 STG.E.U8 desc[UR36][R4.64+0x11], R35 ;  /* 0x000011230400b986 */ /* 0x000fe2000c101124 */
[----:B0-----:R-:W-:Y:S01]  /*c760*/  F2FP.SATFINITE.E5M2.F32.PACK_AB_MERGE_C R9, RZ, R34, RZ ;  /* 0x00000022ff09723e */ /* 0x001fe200048060ff */
[-C--:B------:R-:W-:Y:S01]  /*c770*/  FMUL R48, R48, R160.reuse ;  /* 0x000000a030307220 */ /* 0x080fe20000400000 */
[C---:B------:R-:W-:Y:S01]  /*c780*/  ISETP.LT.OR P3, PT, R0.reuse, 0x1a, !P0 ;  /* 0x0000001a0000780c */ /* 0x040fe20004761670 */
[----:B------:R-:W-:Y:S01]  /*c790*/  FMUL R49, R49, R160 ;  /* 0x000000a031317220 */ /* 0x000fe20000400000 */
[----:B-1----:R-:W-:Y:S01]  /*c7a0*/  F2FP.SATFINITE.E5M2.F32.PACK_AB_MERGE_C R3, RZ, R36, RZ ;  /* 0x00000024ff03723e */ /* 0x002fe200048060ff */
[----:B------:R0:W-:Y:S01]  /*c7b0*/  @!P2 STG.E.U8 desc[UR36][R4.64+0x10], R9 ;  /* 0x000010090400a986 */ /* 0x0001e2000c101124 */
[----:B------:R-:W-:Y:S01]  /*c7c0*/  ISETP.LT.OR P2, PT, R0, 0x19, !P0 ;  /* 0x000000190000780c */ /* 0x000fe20004741670 */
[-C--:B------:R-:W-:Y:S01]  /*c7d0*/  FMUL R50, R50, R160.reuse ;  /* 0x000000a032327220 */ /* 0x080fe20000400000 */
        /* <DEDUP_REMOVED lines=8> */
[----:B------:R-:W-:Y:S01]  /*c860*/  FMUL R53, R53, R160 ;  /* 0x000000a035357220 */ /* 0x000fe20000400000 */
[----:B0-----:R-:W-:Y:S01]  /*c870*/  F2FP.SATFINITE.E5M2.F32.PACK_AB_MERGE_C R9, RZ, R38, RZ ;  /* 0x00000026ff09723e */ /* 0x001fe200048060ff */
        /* <DEDUP_REMOVED lines=340> */
[----:B------:R-:W-:Y:S01]  /*ddc0*/  FMUL R151, R151, R160 ;  /* 0x000000a097977220 */ /* 0x000fe20000400000 */
[----:B------:R1:W-:Y:S01]  /*ddd0*/  @!P4 STG.E.U8 desc[UR36][R6.64+0xb8], R3 ;  /* 0x0000b8030600c986 */ /* 0x0003e2000c101124 */
[----:B------:R-:W-:-:S02]  /*dde0*/  ISETP.LT.OR P4, PT, R0, 0xc1, !P1 ;  /* 0x000000c10000780c */ /* 0x000fc40004f81670 */
[----:B------:R-:W-:Y:S01]  /*ddf0*/  F2FP.SATFINITE.E5M2.F32.PACK_AB_MERGE_C R147, RZ, R147, RZ ;  /* 0x00000093ff93723e */ /* 0x000fe200048060ff */
[----:B------:R-:W-:Y:S01]  /*de00*/  @!P5 STG.E.U8 desc[UR36][R6.64+0xb9], R117 ;  /* 0x0000b9750600d986 */ /* 0x000fe2000c101124 */
[C---:B------:R-:W-:Y:S02]  /*de10*/  ISETP.LT.OR P5, PT, R0.reuse, 0xc2, !P1 ;  /* 0x000000c20000780c */ /* 0x040fe40004fa1670 */
[----:B------:R-:W-:Y:S01]  /*de20*/  F2FP.SATFINITE.E5M2.F32.PACK_AB_MERGE_C R149, RZ, R149, RZ ;  /* 0x00000095ff95723e */ /* 0x000fe200048060ff */
[----:B------:R-:W-:Y:S01]  /*de30*/  @!P3 STG.E.U8 desc[UR36][R4.64+0xb9], R119 ;  /* 0x0000b9770400b986 */ /* 0x000fe2000c101124 */
[----:B0-----:R-:W-:Y:S02]  /*de40*/  F2FP.SATFINITE.E5M2.F32.PACK_AB_MERGE_C R9, RZ, R118, RZ ;  /* 0x00000076ff09723e */ /* 0x001fe400048060ff */
[C---:B------:R-:W-:Y:S02]  /*de50*/  ISETP.LT.OR P3, PT, R0.reuse, 0xc2, !P0 ;  /* 0x000000c20000780c */ /* 0x040fe40004761670 */
[----:B-1----:R-:W-:Y:S01]  /*de60*/  F2FP.SATFINITE.E5M2.F32.PACK_AB_MERGE_C R3, RZ, R120, RZ ;  /* 0x00000078ff03723e */ /* 0x002fe200048060ff */
[----:B------:R0:W-:Y:S01]  /*de70*/  @!P2 STG.E.U8 desc[UR36][R4.64+0xb8], R9 ;  /* 0x0000b8090400a986 */ /* 0x0001e2000c101124 */
[----:B------:R-:W-:-:S02]  /*de80*/  ISETP.LT.OR P2, PT, R0, 0xc1, !P0 ;  /* 0x000000c10000780c */ /* 0x000fc40004741670 */
[----:B------:R-:W-:Y:S01]  /*de90*/  F2FP.SATFINITE.E5M2.F32.PACK_AB_MERGE_C R11, RZ, R150, RZ ;  /* 0x00000096ff0b723e */ /* 0x000fe200048060ff */
[----:B------:R1:W-:Y:S01]  /*dea0*/  @!P4 STG.E.U8 desc[UR36][R6.64+0xc0], R3 ;  /* 0x0000c0030600c986 */ /* 0x0003e2000c101124 */
[C---:B------:R-:W-:Y:S02]  /*deb0*/  ISETP.LT.OR P4, PT, R0.reuse, 0xc9, !P1 ;  /* 0x000000c90000780c */ /* 0x040fe40004f81670 */
[----:B------:R-:W-:Y:S01]  /*dec0*/  F2FP.SATFINITE.E5M2.F32.PACK_AB_MERGE_C R151, RZ, R151, RZ ;  /* 0x00000097ff97723e */ /* 0x000fe200048060ff */
[----:B------:R-:W-:Y:S01]  /*ded0*/  @!P5 STG.E.U8 desc[UR36][R6.64+0xc1], R121 ;  /* 0x0000c1790600d986 */ /* 0x000fe2000c101124 */
[C---:B------:R-:W-:Y:S02]  /*dee0*/  ISETP.LT.OR P5, PT, R0.reuse, 0xca, !P1 ;  /* 0x000000ca0000780c */ /* 0x040fe40004fa1670 */
[----:B0-----:R-:W-:Y:S01]  /*def0*/  F2FP.SATFINITE.E5M2.F32.PACK_AB_MERGE_C R9, RZ, R122, RZ ;  /* 0x0000007aff09723e */ /* 0x001fe200048060ff */
[----:B------:R-:W-:Y:S01]  /*df00*/  @!P3 STG.E.U8 desc[UR36][R4.64+0xc1], R123 ;  /* 0x0000c17b0400b986 */ /* 0x000fe2000c101124 */
[----:B------:R-:W-:-:S02]  /*df10*/  ISETP.LT.OR P3, PT, R0, 0xca, !P0 ;  /* 0x000000ca0000780c */ /* 0x000fc40004761670 */
[----:B-1----:R-:W-:Y:S01]  /*df20*/  F2FP.SATFINITE.E5M2.F32.PACK_AB_MERGE_C R3, RZ, R124, RZ ;  /* 0x0000007cff03723e */ /* 0x002fe200048060ff */
[----:B------:R0:W-:Y:S01]  /*df30*/  @!P2 STG.E.U8 desc[UR36][R4.64+0xc0], R9 ;  /* 0x0000c0090400a986 */ /* 0x0001e2000c101124 */
[----:B------:R-:W-:-:S03]  /*df40*/  ISETP.LT.OR P2, PT, R0, 0xc9, !P0 ;  /* 0x000000c90000780c */ /* 0x000fc60004741670 */
[----:B------:R1:W-:Y:S01]  /*df50*/  @!P4 STG.E.U8 desc[UR36][R6.64+0xc8], R3 ;  /* 0x0000c8030600c986 */ /* 0x0003e2000c101124 */
[----:B------:R-:W-:-:S03]  /*df60*/  ISETP.LT.OR P4, PT, R0, 0xd1, !P1 ;  /* 0x000000d10000780c */ /* 0x000fc60004f81670 */
[----:B------:R-:W-:Y:S01]  /*df70*/  @!P5 STG.E.U8 desc[UR36][R6.64+0xc9], R125 ;  /* 0x0000c97d0600d986 */ /* 0x000fe2000c101124 */
[C---:B------:R-:W-:Y:S02]  /*df80*/  ISETP.LT.OR P5, PT, R0.reuse, 0xd2, !P1 ;  /* 0x000000d20000780c */ /* 0x040fe40004fa1670 */
[----:B0-----:R-:W-:Y:S01]  /*df90*/  F2FP.SATFINITE.E5M2.F32.PACK_AB_MERGE_C R9, RZ, R126, RZ ;  /* 0x0000007eff09723e */ /* 0x001fe200048060ff */
[----:B------:R-:W-:Y:S01]  /*dfa0*/  @!P3 STG.E.U8 desc[UR36][R4.64+0xc9], R127 ;  /* 0x0000c97f0400b986 */ /* 0x000fe2000c101124 */
[C---:B------:R-:W-:Y:S02]  /*dfb0*/  ISETP.LT.OR P3, PT, R0.reuse, 0xd2, !P0 ;  /* 0x000000d20000780c */ /* 0x040fe40004761670 */
        /* <DEDUP_REMOVED lines=36> */
[----:B------:R-:W-:Y:S02]  /*e200*/  ISETP.LT.OR P5, PT, R0, 0xf1, !P1 ;  /* 0x000000f10000780c */ /* 0x000fe40004fa1670 */
[----:B0-----:R-:W-:Y:S02]  /*e210*/  F2FP.SATFINITE.E5M2.F32.PACK_AB_MERGE_C R9, RZ, R142, RZ ;  /* 0x0000008eff09723e */ /* 0x001fe400048060ff */
[----:B-1----:R-:W-:-:S03]  /*e220*/  F2FP.SATFINITE.E5M2.F32.PACK_AB_MERGE_C R3, RZ, R144, RZ ;  /* 0x00000090ff03723e */ /* 0x002fc600048060ff */
[----:B------:R0:W-:Y:S01]  /*e230*/  @!P2 STG.E.U8 desc[UR36][R4.64+0xe8], R9 ;  /* 0x0000e8090400a986 */ /* 0x0001e2000c101124 */
[----:B------:R-:W-:-:S03]  /*e240*/  ISETP.LT.OR P2, PT, R0, 0xf1, !P0 ;  /* 0x000000f10000780c */ /* 0x000fc60004741670 */
[----:B------:R-:W-:Y:S01]  /*e250*/  @!P4 STG.E.U8 desc[UR36][R4.64+0xe9], R143 ;  /* 0x0000e98f0400c986 */ /* 0x000fe2000c101124 */
[----:B------:R-:W-:-:S03]  /*e260*/  ISETP.LT.OR P4, PT, R0, 0xf2, !P0 ;  /* 0x000000f20000780c */ /* 0x000fc60004781670 */
[----:B------:R-:W-:Y:S01]  /*e270*/  @!P3 STG.E.U8 desc[UR36][R6.64+0xf1], R145 ;  /* 0x0000f1910600b986 */ /* 0x000fe2000c101124 */
[C---:B------:R-:W-:Y:S02]  /*e280*/  ISETP.LT.OR P3, PT, R0.reuse, 0xf9, !P1 ;  /* 0x000000f90000780c */ /* 0x040fe40004f61670 */
[C---:B------:R-:W-:Y:S01]  /*e290*/  ISETP.LT.OR P1, PT, R0.reuse, 0xfa, !P1 ;  /* 0x000000fa0000780c */ /* 0x040fe20004f21670 */
[----:B------:R1:W-:Y:S01]  /*e2a0*/  @!P5 STG.E.U8 desc[UR36][R6.64+0xf0], R3 ;  /* 0x0000f0030600d986 */ /* 0x0003e2000c101124 */
[C---:B------:R-:W-:Y:S02]  /*e2b0*/  ISETP.LT.OR P5, PT, R0.reuse, 0xf9, !P0 ;  /* 0x000000f90000780c */ /* 0x040fe400047a1670 */
[----:B------:R-:W-:Y:S02]  /*e2c0*/  ISETP.LT.OR P0, PT, R0, 0xfa, !P0 ;  /* 0x000000fa0000780c */ /* 0x000fe40004701670 */
[----:B0-----:R-:W-:Y:S01]  /*e2d0*/  F2FP.SATFINITE.E5M2.F32.PACK_AB_MERGE_C R9, RZ, R146, RZ ;  /* 0x00000092ff09723e */ /* 0x001fe200048060ff */
[----:B------:R0:W-:Y:S04]  /*e2e0*/  @!P4 STG.E.U8 desc[UR36][R4.64+0xf1], R147 ;  /* 0x0000f1930400c986 */ /* 0x0001e8000c101124 */
[----:B------:R0:W-:Y:S01]  /*e2f0*/  @!P2 STG.E.U8 desc[UR36][R4.64+0xf0], R9 ;  /* 0x0000f0090400a986 */ /* 0x0001e2000c101124 */
[----:B-1----:R-:W-:-:S03]  /*e300*/  F2FP.SATFINITE.E5M2.F32.PACK_AB_MERGE_C R3, RZ, R148, RZ ;  /* 0x00000094ff03723e */ /* 0x002fc600048060ff */
[----:B------:R0:W-:Y:S04]  /*e310*/  @!P1 STG.E.U8 desc[UR36][R6.64+0xf9], R149 ;  /* 0x0000f99506009986 */ /* 0x0001e8000c101124 */
[----:B------:R0:W-:Y:S04]  /*e320*/  @!P3 STG.E.U8 desc[UR36][R6.64+0xf8], R3 ;  /* 0x0000f8030600b986 */ /* 0x0001e8000c101124 */
[----:B------:R0:W-:Y:S04]  /*e330*/  @!P5 STG.E.U8 desc[UR36][R4.64+0xf8], R11 ;  /* 0x0000f80b0400d986 */ /* 0x0001e8000c101124 */
[----:B------:R0:W-:Y:S02]  /*e340*/  @!P0 STG.E.U8 desc[UR36][R4.64+0xf9], R151 ;  /* 0x0000f99704008986 */ /* 0x0001e4000c101124 */
.L_x_308:
[----:B------:R-:W-:Y:S05]  /*e350*/  BSYNC B0 ;  /* 0x0000000000007941 */ /* 0x000fea0003800000 */
.L_x_50:
[----:B------:R-:W-:Y:S01]  /*e360*/  ULDC UR4, c[0x0][0xc] ;  /* 0x0000030000047ab9 */ /* 0x000fe20000000800 */
[----:B------:R-:W-:Y:S01]  /*e370*/  ULDC UR5, c[0x0][0x10] ;  /* 0x0000040000057ab9 */ /* 0x000fe20000000800 */
[----:B0--3--:R-:W0:Y:S01]  /*e380*/  LDC R3, c[0x0][0x14] ;  /* 0x00000500ff037b82 */ /* 0x009e220000000800 */
[----:B------:R-:W-:Y:S01]  /*e390*/  UIMAD.WIDE.U32 UR4, UR4, UR5, URZ ;  /* 0x00000005040472a5 */ /* 0x000fe2000f8e003f */
[----:B-----5:R-:W-:Y:S01]  /*e3a0*/  PRMT R0, RZ, 0x7610, R0 ;  /* 0x00007610ff007816 */ /* 0x020fe20000000000 */
[----:B------:R-:W-:Y:S01]  /*e3b0*/  UMOV UR43, 0xffffffff ;  /* 0xffffffff002b7882 */ /* 0x000fe20000000000 */
[----:B------:R-:W-:-:S03]  /*e3c0*/  IMAD.MOV.U32 R22, RZ, RZ, -0x1 ;  /* 0xffffffffff167424 */ /* 0x000fc600078e00ff */
[----:B0-----:R-:W-:-:S04]  /*e3d0*/  IMAD.WIDE.U32 R16, R3, UR4, R16 ;  /* 0x0000000403107c25 */ /* 0x001fc8000f8e0010 */
[----:B------:R-:W-:Y:S01]  /*e3e0*/  IMAD R3, R3, UR5, RZ ;  /* 0x0000000503037c24 */ /* 0x000fe2000f8e02ff */
[----:B------:R-:W-:Y:S02]  /*e3f0*/  ULDC.64 UR4, c[0x0][0x650] ;  /* 0x0001940000047ab9 */ /* 0x000fe40000000a00 */
[----:B------:R-:W-:Y:S01]  /*e400*/  ISETP.GE.U32.AND P0, PT, R16, UR4, PT ;  /* 0x0000000410007c0c */ /* 0x000fe2000bf06070 */
[----:B------:R-:W-:-:S05]  /*e410*/  IMAD.IADD R17, R17, 0x1, R3 ;  /* 0x0000000111117824 */ /* 0x000fca00078e0203 */
[----:B------:R-:W-:-:S13]  /*e420*/  ISETP.GE.U32.AND.EX P0, PT, R17, UR5, PT, P0 ;  /* 0x0000000511007c0c */ /* 0x000fda000bf06100 */
[----:B------:R-:W-:Y:S05]  /*e430*/  @P0 BRA `(.L_x_309) ;  /* 0x0000000400680947 */ /* 0x000fea0003800000 */
[----:B------:R-:W0:Y:S01]  /*e440*/  S2R R12, SR_CTAID.X ;  /* 0x00000000000c7919 */ /* 0x000e220000002500 */
[----:B-12-4-:R-:W1:Y:S01]  /*e450*/  LDC.64 R10, c[0x0][0x628] ;  /* 0x00018a00ff0a7b82 */ /* 0x016e620000000a00 */
[----:B------:R-:W-:Y:S01]  /*e460*/  ULDC UR4, c[0x0][0x150] ;  /* 0x0000540000047ab9 */ /* 0x000fe20000000800 */
[----:B------:R-:W-:Y:S01]  /*e470*/  IMAD.MOV.U32 R8, RZ, RZ, R16 ;  /* 0x000000ffff087224 */ /* 0x000fe200078e0010 */
[----:B------:R-:W2:Y:S01]  /*e480*/  S2R R20, SR_CTAID.Y ;  /* 0x0000000000147919 */ /* 0x000ea20000002600 */
[----:B------:R-:W-:-:S04]  /*e490*/  IMAD.MOV.U32 R9, RZ, RZ, R17 ;  /* 0x000000ffff097224 */ /* 0x000fc800078e0011 */
[----:B------:R-:W3:Y:S08]  /*e4a0*/  LDC R21, c[0x0][0x144] ;  /* 0x00005100ff157b82 */ /* 0x000ef00000000800 */
[----:B------:R-:W4:Y:S08]  /*e4b0*/  LDC R0, c[0x0][0x630] ;  /* 0x00018c00ff007b82 */ /* 0x000f300000000800 */
[----:B------:R-:W2:Y:S01]  /*e4c0*/  LDC.64 R14, c[0x0][0x620] ;  /* 0x00018800ff0e7b82 */ /* 0x000ea20000000a00 */
[----:B-1----:R-:W-:-:S04]  /*e4d0*/  ISETP.NE.U32.AND P0, PT, R10, RZ, PT ;  /* 0x000000ff0a00720c */ /* 0x002fc80003f05070 */
[----:B------:R-:W-:Y:S02]  /*e4e0*/  ISETP.NE.AND.EX P0, PT, R11, RZ, PT, P0 ;  /* 0x000000ff0b00720c */ /* 0x000fe40003f05300 */
[----:B0-----:R-:W-:-:S05]  /*e4f0*/  I2FP.F32.U32 R3, R12 ;  /* 0x0000000c00037245 */ /* 0x001fca0000201000 */
[----:B------:R-:W-:-:S04]  /*e500*/  FMUL R3, R3, UR4 ;  /* 0x0000000403037c20 */ /* 0x000fc80008400000 */
[----:B------:R0:W1:Y:S02]  /*e510*/  F2I.U32.TRUNC.NTZ R19, R3 ;  /* 0x0000000300137305 */ /* 0x000064000020f000 */
[----:B---34-:R-:W-:Y:S05]  /*e520*/  @!P0 BRA `(.L_x_310) ;  /* 0x0000000000288947 */ /* 0x018fea0003800000 */
[----:B0-----:R-:W0:Y:S02]  /*e530*/  LDC R3, c[0x0][0x634] ;  /* 0x00018d00ff037b82 */ /* 0x001e240000000800 */
        /* <DEDUP_REMOVED lines=9> */
.L_x_310:
[----:B------:R-:W3:Y:S01]  /*e5d0*/  LDC.64 R26, c[0x0][0x640] ;  /* 0x00019000ff1a7b82 */ /* 0x000ee20000000a00 */
[-C--:B------:R-:W-:Y:S01]  /*e5e0*/  SHF.R.U64 R29, R8, R0.reuse, R9 ;  /* 0x00000000081d7219 */ /* 0x080fe20000001209 */
[----:B-1----:R-:W-:Y:S01]  /*e5f0*/  IMAD.MOV R19, RZ, RZ, -R19 ;  /* 0x000000ffff137224 */ /* 0x002fe200078e0a13 */
[----:B------:R-:W-:Y:S01]  /*e600*/  SHF.R.U32.HI R0, RZ, R0, R9 ;  /* 0x00000000ff007219 */ /* 0x000fe20000011609 */
[----:B------:R-:W-:Y:S01]  /*e610*/  ULDC UR4, c[0x0][0x154] ;  /* 0x0000550000047ab9 */ /* 0x000fe20000000800 */
[----:B0-----:R-:W-:Y:S01]  /*e620*/  IADD3 R3, P0, RZ, -R29, RZ ;  /* 0x8000001dff037210 */ /* 0x001fe20007f1e0ff */
[----:B------:R-:W-:Y:S02]  /*e630*/  IMAD R22, R21, R19, R12 ;  /* 0x0000001315167224 */ /* 0x000fe400078e020c */
[----:B------:R-:W0:Y:S01]  /*e640*/  LDC R6, c[0x0][0x618] ;  /* 0x00018600ff067b82 */ /* 0x000e220000000800 */
[----:B------:R-:W-:Y:S02]  /*e650*/  IMAD.MOV.U32 R7, RZ, RZ, 0x1 ;  /* 0x00000001ff077424 */ /* 0x000fe400078e00ff */
[----:B------:R-:W-:-:S04]  /*e660*/  IMAD.X R5, RZ, RZ, ~R0, P0 ;  /* 0x000000ffff057224 */ /* 0x000fc800000e0e00 */
[-C--:B--2---:R-:W-:Y:S01]  /*e670*/  IMAD R0, R5, R14.reuse, RZ ;  /* 0x0000000e05007224 */ /* 0x084fe200078e02ff */
[----:B------:R-:W1:Y:S01]  /*e680*/  LDC R8, c[0x0][0x608] ;  /* 0x00018200ff087b82 */ /* 0x000e620000000800 */
[----:B------:R-:W-:-:S04]  /*e690*/  IMAD.WIDE.U32 R4, R3, R14, R16 ;  /* 0x0000000e03047225 */ /* 0x000fc800078e0010 */
[----:B------:R-:W-:Y:S01]  /*e6a0*/  IMAD R3, R3, R15, R0 ;  /* 0x0000000f03037224 */ /* 0x000fe200078e0200 */
[----:B------:R-:W-:Y:S02]  /*e6b0*/  I2FP.F32.U32 R0, R20 ;  /* 0x0000001400007245 */ /* 0x000fe40000201000 */
[----:B------:R-:W2:Y:S01]  /*e6c0*/  LDC R24, c[0x0][0x658] ;  /* 0x00019600ff187b82 */ /* 0x000ea20000000800 */
[----:B------:R-:W-:Y:S01]  /*e6d0*/  IMAD.IADD R3, R5, 0x1, R3 ;  /* 0x0000000105037824 */ /* 0x000fe200078e0203 */
[----:B---3--:R-:W-:Y:S01]  /*e6e0*/  ISETP.NE.U32.AND P0, PT, R26, RZ, PT ;  /* 0x000000ff1a00720c */ /* 0x008fe20003f05070 */
[----:B------:R-:W-:Y:S01]  /*e6f0*/  FMUL R0, R0, UR4 ;  /* 0x0000000400007c20 */ /* 0x000fe20008400000 */
[----:B------:R-:W-:Y:S02]  /*e700*/  IMAD.MOV.U32 R5, RZ, RZ, -0x1 ;  /* 0xffffffffff057424 */ /* 0x000fe400078e00ff */
[----:B------:R-:W-:Y:S01]  /*e710*/  ISETP.NE.AND.EX P0, PT, R27, RZ, PT, P0 ;  /* 0x000000ff1b00720c */ /* 0x000fe20003f05300 */
[----:B------:R3:W4:Y:S01]  /*e720*/  F2I.U32.TRUNC.NTZ R13, R0 ;  /* 0x00000000000d7305 */ /* 0x000722000020f000 */
[----:B------:R-:W3:Y:S01]  /*e730*/  LDC R15, c[0x0][0x148] ;  /* 0x00005200ff0f7b82 */ /* 0x000ee20000000800 */
[----:B0-----:R-:W-:-:S02]  /*e740*/  SHF.R.U64 R12, R4, R6, R3 ;  /* 0x00000006040c7219 */ /* 0x001fc40000001203 */
[----:B------:R-:W-:-:S05]  /*e750*/  SHF.R.U32.HI R3, RZ, R6, R3 ;  /* 0x00000006ff037219 */ /* 0x000fca0000011603 */
[----:B------:R-:W0:Y:S01]  /*e760*/  LDC R19, c[0x0][0x600] ;  /* 0x00018000ff137b82 */ /* 0x000e220000000800 */
[-CC-:B-1----:R-:W-:Y:S02]  /*e770*/  SHF.R.U64 R10, R12, R8.reuse, R3.reuse ;  /* 0x000000080c0a7219 */ /* 0x182fe40000001203 */
[----:B------:R-:W-:-:S05]  /*e780*/  SHF.R.U32.HI R3, RZ, R8, R3 ;  /* 0x00000008ff037219 */ /* 0x000fca0000011603 */
[----:B------:R-:W1:Y:S01]  /*e790*/  LDC R21, c[0x0][0x648] ;  /* 0x00019200ff157b82 */ /* 0x000e620000000800 */
[-C--:B--2---:R-:W-:Y:S02]  /*e7a0*/  SHF.L.U32 R4, R5, R24.reuse, RZ ;  /* 0x0000001805047219 */ /* 0x084fe400000006ff */
[-CC-:B------:R-:W-:Y:S02]  /*e7b0*/  SHF.R.U64 R14, R10, R24.reuse, R3.reuse ;  /* 0x000000180a0e7219 */ /* 0x180fe40000001203 */
[----:B------:R-:W-:Y:S02]  /*e7c0*/  SHF.R.U32.HI R5, RZ, R24, R3 ;  /* 0x00000018ff057219 */ /* 0x000fe40000011603 */
[----:B------:R-:W-:Y:S01]  /*e7d0*/  LOP3.LUT R23, RZ, R4, RZ, 0x33, !PT ;  /* 0x00000004ff177212 */ /* 0x000fe200078e33ff */
[----:B------:R-:W2:Y:S01]  /*e7e0*/  LDC R25, c[0x0][0x638] ;  /* 0x00018e00ff197b82 */ /* 0x000ea20000000800 */
[----:B------:R-:W-:Y:S01]  /*e7f0*/  SHF.L.U32 R24, R7, R24, RZ ;  /* 0x0000001807187219 */ /* 0x000fe200000006ff */
[----:B------:R-:W-:-:S06]  /*e800*/  IMAD.MOV.U32 R4, RZ, RZ, R14 ;  /* 0x000000ffff047224 */ /* 0x000fcc00078e000e */
[----:B------:R-:W0:Y:S01]  /*e810*/  LDC R28, c[0x0][0x610] ;  /* 0x00018400ff1c7b82 */ /* 0x000e220000000800 */
[----:B----4-:R-:W-:Y:S05]  /*e820*/  @!P0 BRA `(.L_x_311) ;  /* 0x0000000000288947 */ /* 0x010fea0003800000 */
[----:B------:R-:W4:Y:S02]  /*e830*/  LDC R3, c[0x0][0x64c] ;  /* 0x00019300ff037b82 */ /* 0x000f240000000800 */
[----:B----4-:R-:W-:-:S05]  /*e840*/  IADD3 R3, P0, R14, R3, RZ ;  /* 0x000000030e037210 */ /* 0x010fca0007f1e0ff */
        /* <DEDUP_REMOVED lines=8> */
.L_x_311:
[----:B------:R-:W-:Y:S01]  /*e8d0*/  ISETP.NE.AND P0, PT, R2, 0x1, PT ;  /* 0x000000010200780c */ /* 0x000fe20003f05270 */
[----:B------:R-:W-:Y:S01]  /*e8e0*/  IMAD.MOV R13, RZ, RZ, -R13 ;  /* 0x000000ffff0d7224 */ /* 0x000fe200078e0a0d */
[----:B-1-3--:R-:W-:Y:S01]  /*e8f0*/  SHF.R.U64 R0, R4, R21, R5 ;  /* 0x0000001504007219 */ /* 0x00afe20000001205 */
[----:B0-----:R-:W-:Y:S01]  /*e900*/  VIADD R5, R19, 0xffffffff ;  /* 0xffffffff13057836 */ /* 0x001fe20000000000 */
[----:B------:R-:W-:Y:S02]  /*e910*/  LOP3.LUT R23, R10, R23, RZ, 0xc0, !PT ;  /* 0x000000170a177212 */ /* 0x000fe400078ec0ff */
[----:B------:R-:W-:Y:S01]  /*e920*/  R2UR UR43, R29 ;  /* 0x000000001d2b72ca */ /* 0x000fe200000e0000 */
[----:B------:R-:W-:Y:S01]  /*e930*/  IMAD.MOV R3, RZ, RZ, -R0 ;  /* 0x000000ffff037224 */ /* 0x000fe200078e0a00 */
[----:B------:R-:W-:Y:S01]  /*e940*/  LOP3.LUT R5, R12, R5, RZ, 0xc0, !PT ;  /* 0x000000050c057212 */ /* 0x000fe200078ec0ff */
[----:B------:R-:W-:Y:S02]  /*e950*/  IMAD R23, R24, R0, R23 ;  /* 0x0000000018177224 */ /* 0x000fe400078e0217 */
[----:B--2---:R-:W-:-:S02]  /*e960*/  IMAD R0, R3, R25, R14 ;  /* 0x0000001903007224 */ /* 0x004fc400078e020e */
[----:B------:R-:W-:Y:S02]  /*e970*/  @P0 IMAD R22, R15, R13, R20 ;  /* 0x0000000d0f160224 */ /* 0x000fe400078e0214 */
[----:B------:R-:W-:Y:S02]  /*e980*/  IMAD R0, R0, R19, R5 ;  /* 0x0000001300007224 */ /* 0x000fe400078e0205 */
[----:B------:R-:W-:Y:S02]  /*e990*/  IMAD R23, R23, R28, R22 ;  /* 0x0000001c17177224 */ /* 0x000fe400078e0216 */
[----:B------:R-:W-:-:S03]  /*e9a0*/  IMAD.MOV.U32 R3, RZ, RZ, 0x1 ;  /* 0x00000001ff037424 */ /* 0x000fc600078e00ff */
[----:B------:R-:W-:Y:S02]  /*e9b0*/  SEL R22, R0, R23, !P0 ;  /* 0x0000001700167207 */ /* 0x000fe40004000000 */
[----:B------:R-:W-:Y:S02]  /*e9c0*/  SEL R23, R23, R0, !P0 ;  /* 0x0000000017177207 */ /* 0x000fe40004000000 */
[----:B------:R-:W-:-:S07]  /*e9d0*/  PRMT R0, R3, 0x7610, R0 ;  /* 0x0000761003007816 */ /* 0x000fce0000000000 */
.L_x_309:
[----:B------:R-:W-:-:S13]  /*e9e0*/  LOP3.LUT P0, RZ, R0, 0xff, RZ, 0xc0, !PT ;  /* 0x000000ff00ff7812 */ /* 0x000fda000780c0ff */
[----:B------:R-:W-:Y:S05]  /*e9f0*/  @P0 BRA `(.L_x_312) ;  /* 0xffffff2400680947 */ /* 0x000fea000383ffff */
[----:B------:R-:W-:Y:S05]  /*ea00*/  EXIT ;  /* 0x000000000000794d */ /* 0x000fea0003800000 */
.L_x_3:
[----:B0-----:R-:W-:Y:S01]  /*ea10*/  ULDC.64 UR4, c[0x0][0x650] ;  /* 0x0001940000047ab9 */ /* 0x001fe20000000a00 */
[----:B------:R-:W-:Y:S01]  /*ea20*/  PRMT R3, RZ, 0x7610, R3 ;  /* 0x00007610ff037816 */ /* 0x000fe20000000003 */
[----:B------:R-:W-:Y:S01]  /*ea30*/  IMAD.MOV.U32 R19, RZ, RZ, -0x1 ;  /* 0xffffffffff137424 */ /* 0x000fe200078e00ff */
[----:B------:R-:W-:Y:S01]  /*ea40*/  ISETP.GE.U32.AND P0, PT, R16, UR4, PT ;  /* 0x0000000410007c0c */ /* 0x000fe2000bf06070 */
[----:B------:R-:W-:Y:S02]  /*ea50*/  IMAD.MOV.U32 R22, RZ, RZ, -0x1 ;  /* 0xffffffffff167424 */ /* 0x000fe400078e00ff */
        /* <DEDUP_REMOVED lines=21> */
.L_x_314:
        /* <DEDUP_REMOVED lines=17> */
[----:B------:R-:W-:-:S03]  /*ecc0*/  IMAD.MOV.U32 R7, RZ, RZ, 0x1 ;  /* 0x00000001ff077424 */ /* 0x000fc600078e00ff */
[----:B0-----:R-:W-:Y:S02]  /*ecd0*/  SHF.R.U64 R10, R6, R12, R3 ;  /* 0x0000000c060a7219 */ /* 0x001fe40000001203 */
[----:B------:R-:W-:Y:S02]  /*ece0*/  I2FP.F32.U32 R6, R0 ;  /* 0x0000000000067245 */ /* 0x000fe40000201000 */
[----:B------:R-:W0:Y:S01]  /*ecf0*/  LDC R8, c[0x0][0x658] ;  /* 0x00019600ff087b82 */ /* 0x000e220000000800 */
[----:B-1----:R-:W-:Y:S01]  /*ed00*/  ISETP.NE.U32.AND P0, PT, R24, RZ, PT ;  /* 0x000000ff1800720c */ /* 0x002fe20003f05070 */
[----:B---3--:R-:W-:Y:S02]  /*ed10*/  IMAD.MOV R5, RZ, RZ, -R9 ;  /* 0x000000ffff057224 */ /* 0x008fe400078e0a09 */
[----:B------:R-:W-:Y:S01]  /*ed20*/  FMUL R6, R6, UR4 ;  /* 0x0000000406067c20 */ /* 0x000fe20008400000 */
[----:B------:R-:W-:Y:S02]  /*ed30*/  SHF.R.U32.HI R3, RZ, R12, R3 ;  /* 0x0000000cff037219 */ /* 0x000fe40000011603 */
[----:B------:R-:W-:Y:S01]  /*ed40*/  ISETP.NE.AND.EX P0, PT, R25, RZ, PT, P0 ;  /* 0x000000ff1900720c */ /* 0x000fe20003f05300 */
[----:B------:R1:W3:Y:S01]  /*ed50*/  F2I.U32.TRUNC.NTZ R13, R6 ;  /* 0x00000006000d7305 */ /* 0x0002e2000020f000 */
[----:B------:R-:W1:Y:S01]  /*ed60*/  LDC R15, c[0x0][0x148] ;  /* 0x00005200ff0f7b82 */ /* 0x000e620000000800 */
[----:B--2---:R-:W-:-:S02]  /*ed70*/  IMAD R22, R11, R5, R4 ;  /* 0x000000050b167224 */ /* 0x004fc400078e0204 */
[----:B------:R-:W-:-:S05]  /*ed80*/  IMAD.MOV.U32 R5, RZ, RZ, -0x1 ;  /* 0xffffffffff057424 */ /* 0x000fca00078e00ff */
[----:B------:R-:W2:Y:S01]  /*ed90*/  LDC R20, c[0x0][0x600] ;  /* 0x00018000ff147b82 */ /* 0x000ea20000000800 */
[-CC-:B----4-:R-:W-:Y:S02]  /*eda0*/  SHF.R.U64 R12, R10, R14.reuse, R3.reuse ;  /* 0x0000000e0a0c7219 */ /* 0x190fe40000001203 */
[----:B------:R-:W-:-:S05]  /*edb0*/  SHF.R.U32.HI R3, RZ, R14, R3 ;  /* 0x0000000eff037219 */ /* 0x000fca0000011603 */
[----:B------:R-:W4:Y:S01]  /*edc0*/  LDC R19, c[0x0][0x648] ;  /* 0x00019200ff137b82 */ /* 0x000f220000000800 */
[-C--:B0-----:R-:W-:Y:S02]  /*edd0*/  SHF.L.U32 R4, R5, R8.reuse, RZ ;  /* 0x0000000805047219 */ /* 0x081fe400000006ff */
[--C-:B------:R-:W-:Y:S02]  /*ede0*/  SHF.R.U64 R14, R12, R8, R3.reuse ;  /* 0x000000080c0e7219 */ /* 0x100fe40000001203 */
[----:B------:R-:W-:Y:S02]  /*edf0*/  LOP3.LUT R27, RZ, R4, RZ, 0x33, !PT ;  /* 0x00000004ff1b7212 */ /* 0x000fe400078e33ff */
[-C--:B------:R-:W-:Y:S01]  /*ee00*/  SHF.R.U32.HI R5, RZ, R8.reuse, R3 ;  /* 0x00000008ff057219 */ /* 0x080fe20000011603 */
[----:B------:R-:W0:Y:S01]  /*ee10*/  LDC R21, c[0x0][0x638] ;  /* 0x00018e00ff157b82 */ /* 0x000e220000000800 */
[----:B------:R-:W-:Y:S01]  /*ee20*/  SHF.L.U32 R26, R7, R8, RZ ;  /* 0x00000008071a7219 */ /* 0x000fe200000006ff */
[----:B------:R-:W-:-:S06]  /*ee30*/  IMAD.MOV.U32 R4, RZ, RZ, R14 ;  /* 0x000000ffff047224 */ /* 0x000fcc00078e000e */
[----:B------:R-:W0:Y:S01]  /*ee40*/  LDC R28, c[0x0][0x610] ;  /* 0x00018400ff1c7b82 */ /* 0x000e220000000800 */
[----:B-1-3--:R-:W-:Y:S05]  /*ee50*/  @!P0 BRA `(.L_x_315) ;  /* 0x0000000000288947 */ /* 0x00afea0003800000 */
[----:B------:R-:W1:Y:S02]  /*ee60*/  LDC R3, c[0x0][0x64c] ;  /* 0x00019300ff037b82 */ /* 0x000e640000000800 */
[----:B-1----:R-:W-:-:S05]  /*ee70*/  IADD3 R3, P0, R14, R3, RZ ;  /* 0x000000030e037210 */ /* 0x002fca0007f1e0ff */
        /* <DEDUP_REMOVED lines=8> */
.L_x_315:
[----:B------:R-:W-:Y:S01]  /*ef00*/  ISETP.NE.AND P0, PT, R2, 0x1, PT ;  /* 0x000000010200780c */ /* 0x000fe20003f05270 */
[----:B--2---:R-:W-:Y:S01]  /*ef10*/  VIADD R7, R20, 0xffffffff ;  /* 0xffffffff14077836 */ /* 0x004fe20000000000 */
[----:B----4-:R-:W-:Y:S01]  /*ef20*/  SHF.R.U64 R4, R4, R19, R5 ;  /* 0x0000001304047219 */ /* 0x010fe20000001205 */
[----:B------:R-:W-:Y:S01]  /*ef30*/  IMAD.MOV R13, RZ, RZ, -R13 ;  /* 0x000000ffff0d7224 */ /* 0x000fe200078e0a0d */
[----:B------:R-:W-:Y:S02]  /*ef40*/  LOP3.LUT R3, R12, R27, RZ, 0xc0, !PT ;  /* 0x0000001b0c037212 */ /* 0x000fe400078ec0ff */
[----:B------:R-:W-:Y:S01]  /*ef50*/  LOP3.LUT R7, R10, R7, RZ, 0xc0, !PT ;  /* 0x000000070a077212 */ /* 0x000fe200078ec0ff */
[----:B------:R-:W-:Y:S02]  /*ef60*/  IMAD.MOV R5, RZ, RZ, -R4 ;  /* 0x000000ffff057224 */ /* 0x000fe400078e0a04 */
[----:B------:R-:W-:-:S04]  /*ef70*/  IMAD R3, R26, R4, R3 ;  /* 0x000000041a037224 */ /* 0x000fc800078e0203 */
[----:B------:R-:W-:Y:S02]  /*ef80*/  @P0 IMAD R22, R15, R13, R0 ;  /* 0x0000000d0f160224 */ /* 0x000fe400078e0200 */
[----:B0-----:R-:W-:Y:S02]  /*ef90*/  IMAD R0, R5, R21, R14 ;  /* 0x0000001505007224 */ /* 0x001fe400078e020e */
[----:B------:R-:W-:Y:S02]  /*efa0*/  IMAD R19, R3, R28, R22 ;  /* 0x0000001c03137224 */ /* 0x000fe400078e0216 */
[----:B------:R-:W-:Y:S02]  /*efb0*/  IMAD R0, R0, R20, R7 ;  /* 0x0000001400007224 */ /* 0x000fe400078e0207 */
[----:B------:R-:W-:-:S03]  /*efc0*/  IMAD.MOV.U32 R3, RZ, RZ, 0x1 ;  /* 0x00000001ff037424 */ /* 0x000fc600078e00ff */
[----:B------:R-:W-:Y:S02]  /*efd0*/  SEL R22, R0, R19, !P0 ;  /* 0x0000001300167207 */ /* 0x000fe40004000000 */
[----:B------:R-:W-:-:S07]  /*efe0*/  SEL R19, R19, R0, !P0 ;  /* 0x0000000013137207 */ /* 0x000fce0004000000 */
.L_x_313:
[----:B------:R-:W-:-:S08]  /*eff0*/  NOP ;  /* 0x0000000000007918 */ /* 0x000fd00000000000 */
[----:B------:R-:W0:-:S00]  /*f000*/  USETMAXREG.DEALLOC.CTAPOOL 0x28 ;  /* 0x00000028000079c8 */ /* 0x000e0000080e0500 */
[----:B------:R-:W-:-:S13]  /*f010*/  ISETP.NE.AND P0, PT, RZ, UR8, PT ;  /* 0x00000008ff007c0c */ /* 0x000fda000bf05270 */
[----:B------:R-:W-:Y:S05]  /*f020*/  @P0 EXIT ;  /* 0x000000000000094d */ /* 0x000fea0003800000 */
[----:B0-----:R-:W-:Y:S01]  /*f030*/  LOP3.LUT P0, RZ, R3, 0xff, RZ, 0xc0, !PT ;  /* 0x000000ff03ff7812 */ /* 0x001fe2000780c0ff */
[----:B------:R-:W-:Y:S02]  /*f040*/  IMAD.MOV.U32 R24, RZ, RZ, 0x1 ;  /* 0x00000001ff187424 */ /* 0x000fe400078e00ff */
[----:B------:R-:W-:-:S10]  /*f050*/  IMAD.MOV.U32 R25, RZ, RZ, RZ ;  /* 0x000000ffff197224 */ /* 0x000fd400078e00ff */
[----:B------:R-:W-:Y:S05]  /*f060*/  @!P0 BRA `(.L_x_316) ;  /* 0x0000001000048947 */ /* 0x000fea0003800000 */
[----:B------:R-:W-:Y:S01]  /*f070*/  ULDC UR5, c[0x0][0x28c] ;  /* 0x0000a30000057ab9 */ /* 0x000fe20000000800 */
[----:B------:R-:W-:Y:S01]  /*f080*/  ULDC UR42, c[0x0][0x658] ;  /* 0x00019600002a7ab9 */ /* 0x000fe20000000800 */
[----:B------:R-:W-:Y:S01]  /*f090*/  UMOV UR6, 0xffffffff ;  /* 0xffffffff00067882 */ /* 0x000fe20000000000 */
[----:B------:R-:W-:Y:S01]  /*f0a0*/  UIADD3 UR7, UR5, 0x7f, URZ ;  /* 0x0000007f05077890 */ /* 0x000fe2000fffe03f */
[C---:B------:R-:W-:Y:S01]  /*f0b0*/  LOP3.LUT P1, RZ, R18.reuse, 0x7f, RZ, 0xc0, !PT ;  /* 0x0000007f12ff7812 */ /* 0x040fe2000782c0ff */
[----:B------:R-:W-:Y:S01]  /*f0c0*/  UMOV UR8, 0x1 ;  /* 0x0000000100087882 */ /* 0x000fe20000000000 */
[----:B------:R-:W-:Y:S01]  /*f0d0*/  USHF.L.U32 UR6, UR6, UR42, URZ ;  /* 0x0000002a06067299 */ /* 0x000fe2000800063f */
[----:B------:R-:W-:Y:S01]  /*f0e0*/  LOP3.LUT P0, RZ, R18, 0x1f, RZ, 0xc0, !PT ;  /* 0x0000001f12ff7812 */ /* 0x000fe2000780c0ff */
[----:B------:R-:W-:Y:S01]  /*f0f0*/  USHF.L.U32 UR42, UR8, UR42, URZ ;  /* 0x0000002a082a7299 */ /* 0x000fe2000800063f */
[----:B------:R-:W-:Y:S01]  /*f100*/  BSSY B7, `(.L_x_316) ;  /* 0x00000f7000077945 */ /* 0x000fe20003800000 */
[----:B------:R-:W-:Y:S01]  /*f110*/  USHF.R.S32.HI UR8, URZ, 0x1f, UR7 ;  /* 0x0000001f3f087899 */ /* 0x000fe20008011407 */
[----:B------:R-:W-:Y:S01]  /*f120*/  PLOP3.LUT P0, PT, P0, P1, PT, 0x8a, 0x0 ;  /* 0x000000000000781c */ /* 0x000fe20000703172 */
[----:B------:R-:W-:Y:S01]  /*f130*/  ULDC UR4, c[0x0][0xc] ;  /* 0x0000030000047ab9 */ /* 0x000fe20000000800 */
[----:B------:R-:W-:Y:S01]  /*f140*/  ULDC UR5, c[0x0][0x10] ;  /* 0x0000040000057ab9 */ /* 0x000fe20000000800 */
[----:B------:R-:W-:Y:S01]  /*f150*/  ULEA.HI UR8, UR8, UR7, URZ, 0x7 ;  /* 0x0000000708087291 */ /* 0x000fe2000f8f383f */
[----:B------:R-:W-:Y:S01]  /*f160*/  P2R R0, PR, RZ, 0x2 ;  /* 0x00000002ff007803 */ /* 0x000fe20000000000 */
[----:B------:R-:W-:Y:S01]  /*f170*/  UIMAD.WIDE.U32 UR4, UR4, UR5, URZ ;  /* 0x00000005040472a5 */ /* 0x000fe2000f8e003f */
[----:B------:R-:W-:Y:S01]  /*f180*/  IMAD.MOV.U32 R26, RZ, RZ, 0x1 ;  /* 0x00000001ff1a7424 */ /* 0x000fe200078e00ff */
[----:B------:R-:W-:Y:S01]  /*f190*/  ULOP3.LUT UR43, URZ, UR6, URZ, 0x33, !UPT ;  /* 0x000000063f2b7292 */ /* 0x000fe2000f8e333f */
[----:B------:R-:W-:Y:S01]  /*f1a0*/  P2R R28, PR, RZ, 0x1 ;  /* 0x00000001ff1c7803 */ /* 0x000fe20000000000 */
[----:B------:R-:W-:Y:S01]  /*f1b0*/  USHF.R.S32.HI UR44, URZ, 0x7, UR8 ;  /* 0x000000073f2c7899 */ /* 0x000fe20008011408 */
[----:B------:R-:W-:Y:S01]  /*f1c0*/  IMAD.MOV.U32 R24, RZ, RZ, 0x1 ;  /* 0x00000001ff187424 */ /* 0x000fe200078e00ff */
[----:B------:R-:W-:Y:S01]  /*f1d0*/  ULDC UR6, c[0x0][0x14] ;  /* 0x0000050000067ab9 */ /* 0x000fe20000000800 */
[----:B------:R-:W-:Y:S01]  /*f1e0*/  IMAD.MOV.U32 R25, RZ, RZ, RZ ;  /* 0x000000ffff197224 */ /* 0x000fe200078e00ff */
[----:B------:R-:W-:-:S02]  /*f1f0*/  UIMAD.WIDE.U32 UR38, UR4, UR6, URZ ;  /* 0x00000006042672a5 */ /* 0x000fc4000f8e003f */
[----:B------:R-:W-:Y:S01]  /*f200*/  UIMAD UR45, UR5, UR6, URZ ;  /* 0x00000006052d72a4 */ /* 0x000fe2000f8e023f */
[----:B------:R-:W-:Y:S01]  /*f210*/  ULDC UR41, c[0x0][0x600] ;  /* 0x0001800000297ab9 */ /* 0x000fe20000000800 */
[----:B------:R-:W-:Y:S02]  /*f220*/  ULOP3.LUT UR46, UR40, 0x2, URZ, 0xfc, !UPT ;  /* 0x00000002282e7892 */ /* 0x000fe4000f8efc3f */
[----:B------:R-:W-:Y:S02]  /*f230*/  UIADD3 UR41, UR41, -0x1, URZ ;  /* 0xffffffff29297890 */ /* 0x000fe4000fffe03f */
[----:B------:R-:W-:Y:S02]  /*f240*/  UIADD3 UR45, UR39, UR45, URZ ;  /* 0x0000002d272d7290 */ /* 0x000fe4000fffe03f */
[----:B------:R-:W-:Y:S01]  /*f250*/  UIADD3 UR47, UR44, 0x1, URZ ;  /* 0x000000012c2f7890 */ /* 0x000fe2000fffe03f */
[----:B------:R-:W-:-:S11]  /*f260*/  ULDC.64 UR36, c[0x0][0x198] ;  /* 0x0000660000247ab9 */ /* 0x000fd60000000a00 */
.L_x_330:
[----:B------:R-:W-:-:S03]  /*f270*/  UMOV UR4, 0xffffffff ;  /* 0xffffffff00047882 */ /* 0x000fc60000000000 */
[----:B------:R-:W-:Y:S05]  /*f280*/  BRA.DIV UR4, `(.L_x_317) ;  /* 0x0000001204d47947 */ /* 0x000fea000b800000 */
[----:B------:R-:W-:-:S13]  /*f290*/  ELECT P6, URZ, PT ;  /* 0x00000000003f782f */ /* 0x000fda00038c0000 */
.L_x_349:
[----:B------:R-:W-:Y:S04]  /*f2a0*/  BSSY B6, `(.L_x_318) ;  /* 0x0000069000067945 */ /* 0x000fe80003800000 */
[----:B------:R-:W-:Y:S05]  /*f2b0*/  @!P6 BRA `(.L_x_319) ;  /* 0x00000004009ce947 */ /* 0x000fea0003800000 */
[----:B------:R-:W0:Y:S01]  /*f2c0*/  S2R R0, SR_CgaCtaId ;  /* 0x0000000000007919 */ /* 0x000e220000008800 */
[----:B------:R-:W-:-:S04]  /*f2d0*/  MOV R27, 0x400 ;  /* 0x00000400001b7802 */ /* 0x000fc80000000f00 */
[----:B0-----:R-:W-:-:S05]  /*f2e0*/  LEA R27, R0, R27, 0x18 ;  /* 0x0000001b001b7211 */ /* 0x001fca00078ec0ff */
[----:B------:R-:W-:-:S05]  /*f2f0*/  VIADD R0, R27, 0x800 ;  /* 0x000008001b007836 */ /* 0x000fca0000000000 */
[----:B------:R-:W-:-:S13]  /*f300*/  LOP3.LUT P0, RZ, R0, 0x3ff, RZ, 0xc0, !PT ;  /* 0x000003ff00ff7812 */ /* 0x000fda000780c0ff */
[----:B------:R-:W-:Y:S05]  /*f310*/  @!P0 BRA `(.L_x_320) ;  /* 0x0000000000408947 */ /* 0x000fea0003800000 */
[----:B------:R-:W-:Y:S01]  /*f320*/  MOV R14, 0x0 ;  /* 0x00000000000e7802 */ /* 0x000fe20000000f00 */
[----:B------:R-:W-:Y:S01]  /*f330*/  ULDC.64 UR4, c[0x4][0x78] ;  /* 0x01001e0000047ab9 */ /* 0x000fe20000000a00 */
[----:B------:R-:W-:Y:S01]  /*f340*/  ULDC.64 UR6, c[0x4][0x8] ;  /* 0x0100020000067ab9 */ /* 0x000fe20000000a00 */
[----:B------:R-:W-:Y:S02]  /*f350*/  IMAD.U32 R4, RZ, RZ, UR4 ;  /* 0x00000004ff047e24 */ /* 0x000fe4000f8e00ff */
[----:B------:R-:W-:Y:S01]  /*f360*/  IMAD.U32 R5, RZ, RZ, UR5 ;  /* 0x00000005ff057e24 */ /* 0x000fe2000f8e00ff */
[----:B------:R-:W0:Y:S01]  /*f370*/  LDC.64 R14, c[0x4][R14] ;  /* 0x010000000e0e7b82 */ /* 0x000e220000000a00 */
[----:B------:R-:W-:Y:S01]  /*f380*/  ULDC.64 UR4, c[0x4][0x80] ;  /* 0x0100200000047ab9 */ /* 0x000fe20000000a00 */
[----:B------:R-:W-:Y:S02]  /*f390*/  IMAD.U32 R10, RZ, RZ, UR6 ;  /* 0x00000006ff0a7e24 */ /* 0x000fe4000f8e00ff */
[----:B------:R-:W-:-:S02]  /*f3a0*/  IMAD.U32 R6, RZ, RZ, UR4 ;  /* 0x00000004ff067e24 */ /* 0x000fc4000f8e00ff */
[----:B------:R-:W-:Y:S02]  /*f3b0*/  IMAD.U32 R7, RZ, RZ, UR5 ;  /* 0x00000005ff077e24 */ /* 0x000fe4000f8e00ff */
[----:B------:R-:W-:Y:S02]  /*f3c0*/  IMAD.U32 R11, RZ, RZ, UR7 ;  /* 0x00000007ff0b7e24 */ /* 0x000fe4000f8e00ff */
[----:B------:R-:W-:Y:S02]  /*f3d0*/  IMAD.MOV.U32 R8, RZ, RZ, 0x70 ;  /* 0x00000070ff087424 */ /* 0x000fe400078e00ff */
[----:B------:R-:W-:Y:S02]  /*f3e0*/  IMAD.MOV.U32 R12, RZ, RZ, 0x1 ;  /* 0x00000001ff0c7424 */ /* 0x000fe400078e00ff */
[----:B------:R-:W-:-:S07]  /*f3f0*/  IMAD.MOV.U32 R13, RZ, RZ, RZ ;  /* 0x000000ffff0d7224 */ /* 0x000fce00078e00ff */
[----:B------:R-:W-:-:S07]  /*f400*/  LEPC R20, `(.L_x_320) ;  /* 0x000000001014794e */ /* 0x000fce0000000000 */
[----:B0-----:R-:W-:Y:S05]  /*f410*/  CALL.ABS.NOINC R14 ;  /* 0x000000000e007343 */ /* 0x001fea0003c00000 */
.L_x_320:
        /* <DEDUP_REMOVED lines=19> */
.L_x_321:
[----:B------:R-:W0:Y:S02]  /*f550*/  LDC R0, c[0x0][0x28c] ;  /* 0x0000a300ff007b82 */ /* 0x000e240000000800 */
[----:B0-----:R-:W-:-:S13]  /*f560*/  ISETP.GE.AND P0, PT, R0, 0x1, PT ;  /* 0x000000010000780c */ /* 0x001fda0003f06270 */
[----:B------:R-:W-:Y:S05]  /*f570*/  @!P0 BRA `(.L_x_319) ;  /* 0x0000000000ec8947 */ /* 0x000fea0003800000 */
[----:B------:R-:W-:Y:S02]  /*f580*/  IMAD.SHL.U32 R22, R22, 0x100, RZ ;  /* 0x0000010016167824 */ /* 0x000fe400078e00ff */
[----:B------:R-:W-:Y:S02]  /*f590*/  IMAD.SHL.U32 R19, R19, 0x80, RZ ;  /* 0x0000008013137824 */ /* 0x000fe400078e00ff */
[----:B------:R-:W-:Y:S02]  /*f5a0*/  IMAD.MOV.U32 R7, RZ, RZ, RZ ;  /* 0x000000ffff077224 */ /* 0x000fe400078e00ff */
[----:B------:R-:W-:Y:S02]  /*f5b0*/  IMAD.U32 R8, RZ, RZ, UR47 ;  /* 0x0000002fff087e24 */ /* 0x000fe4000f8e00ff */
[----:B------:R-:W-:Y:S02]  /*f5c0*/  IMAD.MOV.U32 R0, RZ, RZ, R24 ;  /* 0x000000ffff007224 */ /* 0x000fe400078e0018 */
[----:B------:R-:W-:-:S02]  /*f5d0*/  IMAD.MOV.U32 R4, RZ, RZ, R25 ;  /* 0x000000ffff047224 */ /* 0x000fc400078e0019 */
[----:B------:R-:W-:-:S07]  /*f5e0*/  VIADD R9, R22, 0x80 ;  /* 0x0000008016097836 */ /* 0x000fce0000000000 */
.L_x_325:
[----:B------:R-:W-:Y:S01]  /*f5f0*/  IMAD R6, R4, 0x8, R27 ;  /* 0x0000000804067824 */ /* 0x000fe200078e021b */
[----:B------:R-:W-:Y:S02]  /*f600*/  SHF.L.U32 R3, R0, 0x1f, RZ ;  /* 0x0000001f00037819 */ /* 0x000fe400000006ff */
[----:B------:R-:W-:Y:S02]  /*f610*/  LOP3.LUT P1, RZ, R18, 0x7f, RZ, 0xc0, !PT ;  /* 0x0000007f12ff7812 */ /* 0x000fe4000782c0ff */
[----:B------:R-:W0:Y:S11]  /*f620*/  SYNCS.PHASECHK.TRANS64.TRYWAIT P0, [R6+URZ+0x20], R3 ;  /* 0x00002003060075a7 */ /* 0x000e36000800017f */
[----:B------:R-:W1:Y:S01]  /*f630*/  @!P1 LDC R5, c[0x0][0x500] ;  /* 0x00014000ff059b82 */ /* 0x000e620000000800 */
[----:B0-----:R-:W-:Y:S05]  /*f640*/  @!P0 BRA `(.L_x_322) ;  /* 0x0000001000048947 */ /* 0x001fea0003800000 */
.L_x_350:
[----:B------:R-:W-:Y:S01]  /*f650*/  LOP3.LUT P0, RZ, R18, 0x7f, RZ, 0xc0, !PT ;  /* 0x0000007f12ff7812 */ /* 0x000fe2000780c0ff */
[----:B------:R-:W-:-:S04]  /*f660*/  UPRMT UR4, UR46, 0x9910, URZ ;  /* 0x000099102e047896 */ /* 0x000fc8000800003f */
[----:B------:R-:W-:-:S08]  /*f670*/  UISETP.NE.AND UP0, UPT, UR4, 0x2, UPT ;  /* 0x000000020400788c */ /* 0x000fd0000bf05270 */
[----:B-1----:R1:W-:Y:S01]  /*f680*/  @!P0 SYNCS.ARRIVE.TRANS64 RZ, [R6+URZ], R5 ;  /* 0x0000000506ff89a7 */ /* 0x0023e2000800003f */
[----:B------:R-:W-:-:S13]  /*f690*/  PLOP3.LUT P0, PT, PT, PT, UP0, 0x80, 0x0 ;  /* 0x000000000000781c */ /* 0x000fda0003f0f008 */
[----:B-1----:R-:W-:Y:S05]  /*f6a0*/  @P0 BRA `(.L_x_323) ;  /* 0x0000000000040947 */ /* 0x002fea0003800000 */
[----:B------:R-:W-:Y:S01]  /*f6b0*/  BPT.TRAP 0x1 ;  /* 0x000000040000795c */ /* 0x000fe20000300000 */
.L_x_323:
[----:B------:R-:W-:-:S13]  /*f6c0*/  ISETP.NE.AND P0, PT, R28, RZ, PT ;  /* 0x000000ff1c00720c */ /* 0x000fda0003f05270 */
[----:B------:R-:W-:Y:S05]  /*f6d0*/  @P0 BRA `(.L_x_324) ;  /* 0x0000000000040947 */ /* 0x000fea0003800000 */
[----:B------:R-:W-:Y:S01]  /*f6e0*/  BPT.TRAP 0x1 ;  /* 0x000000040000795c */ /* 0x000fe20000300000 */
.L_x_324:
[C-C-:B0-----:R-:W-:Y:S01]  /*f6f0*/  IMAD R3, R4.reuse, 0x4000, R27.reuse ;  /* 0x0000400004037824 */ /* 0x141fe200078e021b */
[----:B------:R-:W-:Y:S01]  /*f700*/  R2UR UR10, R19 ;  /* 0x00000000130a72ca */ /* 0x000fe200000e0000 */
[----:B------:R-:W-:Y:S01]  /*f710*/  IMAD R5, R4, 0x8000, R27 ;  /* 0x0000800004057824 */ /* 0x000fe200078e021b */
[----:B------:R-:W-:Y:S01]  /*f720*/  UIADD3 UR4, UP0, UR36, 0xf0, URZ ;  /* 0x000000f024047890 */ /* 0x000fe2000ff1e03f */
[----:B------:R-:W-:Y:S01]  /*f730*/  R2UR UR9, R6 ;  /* 0x00000000060972ca */ /* 0x000fe200000e0000 */
[----:B------:R-:W-:Y:S01]  /*f740*/  VIADD R8, R8, 0xffffffff ;  /* 0xffffffff08087836 */ /* 0x000fe20000000000 */
[----:B------:R-:W-:Y:S01]  /*f750*/  R2UR UR7, R3 ;  /* 0x00000000030772ca */ /* 0x000fe200000e0000 */
[----:B------:R-:W-:Y:S01]  /*f760*/  UIADD3 UR6, UP1, UR36, 0x1f0, URZ ;  /* 0x000001f024067890 */ /* 0x000fe2000ff3e03f */
[----:B------:R-:W-:Y:S01]  /*f770*/  R2UR UR8, R5 ;  /* 0x00000000050872ca */ /* 0x000fe200000e0000 */
[----:B------:R-:W-:Y:S01]  /*f780*/  UIADD3.X UR5, URZ, UR37, URZ, UP0, !UPT ;  /* 0x000000253f057290 */ /* 0x000fe200087fe43f */
[----:B------:R-:W-:Y:S01]  /*f790*/  R2UR UR11, R7 ;  /* 0x00000000070b72ca */ /* 0x000fe200000e0000 */
[----:B------:R-:W-:Y:S01]  /*f7a0*/  VIADD R4, R4, 0x1 ;  /* 0x0000000104047836 */ /* 0x000fe20000000000 */
[----:B------:R-:W-:Y:S01]  /*f7b0*/  R2UR UR12, R23 ;  /* 0x00000000170c72ca */ /* 0x000fe200000e0000 */
[----:B------:R-:W-:Y:S01]  /*f7c0*/  UMOV UR14, 0x0 ;  /* 0x00000000000e7882 */ /* 0x000fe20000000000 */
[----:B------:R-:W-:Y:S01]  /*f7d0*/  R2UR UR18, R22 ;  /* 0x00000000161272ca */ /* 0x000fe200000e0000 */
[----:B------:R-:W-:Y:S01]  /*f7e0*/  UMOV UR15, 0x10000000 ;  /* 0x10000000000f7882 */ /* 0x000fe20000000000 */
[----:B------:R-:W-:Y:S01]  /*f7f0*/  R2UR UR19, R9 ;  /* 0x00000000091372ca */ /* 0x000fe200000e0000 */
[----:B------:R-:W-:Y:S01]  /*f800*/  VIADD R7, R7, 0x80 ;  /* 0x0000008007077836 */ /* 0x000fe20000000000 */
[----:B------:R-:W-:Y:S01]  /*f810*/  ISETP.GT.AND P1, PT, R8, 0x1, PT ;  /* 0x000000010800780c */ /* 0x000fe20003f24270 */
[----:B------:R-:W-:Y:S01]  /*f820*/  UIADD3 UR13, UR7, 0x800, URZ ;  /* 0x00000800070d7890 */ /* 0x000fe2000fffe03f */
[----:B------:R-:W-:Y:S01]  /*f830*/  ISETP.NE.AND P0, PT, R4, 0x4, PT ;  /* 0x000000040400780c */ /* 0x000fe20003f05270 */
[----:B------:R-:W-:-:S02]  /*f840*/  UIADD3.X UR7, URZ, UR37, URZ, UP1, !UPT ;  /* 0x000000253f077290 */ /* 0x000fc40008ffe43f */
[----:B------:R-:W-:Y:S01]  /*f850*/  UIADD3 UR16, UR8, 0x10800, URZ ;  /* 0x0001080008107890 */ /* 0x000fe2000fffe03f */
[----:B------:R-:W-:Y:S01]  /*f860*/  SEL R3, RZ, 0x1, P0 ;  /* 0x00000001ff037807 */ /* 0x000fe20000000000 */
[----:B------:R-:W-:Y:S01]  /*f870*/  UIADD3 UR17, UR8, 0x14800, URZ ;  /* 0x0001480008117890 */ /* 0x000fe2000fffe03f */
[----:B------:R-:W-:Y:S02]  /*f880*/  SEL R4, R4, RZ, P0 ;  /* 0x000000ff04047207 */ /* 0x000fe40000000000 */
[----:B------:R-:W-:Y:S01]  /*f890*/  UMOV UR8, UR13 ;  /* 0x0000000d00087c82 */ /* 0x000fe20008000000 */
[----:B------:R-:W-:Y:S01]  /*f8a0*/  LOP3.LUT R0, R0, R3, RZ, 0x3c, !PT ;  /* 0x0000000300007212 */ /* 0x000fe200078e3cff */
[----:B------:R0:W-:Y:S02]  /*f8b0*/  UTMALDG.3D [UR8], [UR4], desc[UR14] ;  /* 0x00000e08040075b4 */ /* 0x0001e40008011000 */
[----:B0-----:R-:W-:Y:S01]  /*f8c0*/  UMOV UR10, UR18 ;  /* 0x00000012000a7c82 */ /* 0x001fe20008000000 */
[----:B------:R-:W-:-:S02]  /*f8d0*/  UMOV UR8, UR16 ;  /* 0x0000001000087c82 */ /* 0x000fc40008000000 */
[----:B------:R0:W-:Y:S02]  /*f8e0*/  UTMALDG.3D [UR8], [UR6], desc[UR14] ;  /* 0x00000e08060075b4 */ /* 0x0001e40008011000 */
[----:B0-----:R-:W-:Y:S01]  /*f8f0*/  UMOV UR8, UR17 ;  /* 0x0000001100087c82 */ /* 0x001fe20008000000 */
[----:B------:R-:W-:Y:S02]  /*f900*/  UMOV UR10, UR19 ;  /* 0x00000013000a7c82 */ /* 0x000fe40008000000 */
[----:B------:R0:W-:Y:S02]  /*f910*/  UTMALDG.3D [UR8], [UR6], desc[UR14] ;  /* 0x00000e08060075b4 */ /* 0x0001e40008011000 */
[----:B0-----:R-:W-:Y:S05]  /*f920*/  @P1 BRA `(.L_x_325) ;  /* 0xfffffffc00301947 */ /* 0x001fea000383ffff */
.L_x_319:
[----:B------:R-:W-:Y:S05]  /*f930*/  BSYNC B6 ;  /* 0x0000000000067941 */ /* 0x000fea0003800000 */
.L_x_318:
[----:B------:R-:W-:Y:S01]  /*f940*/  LOP3.LUT P2, RZ, R26, 0xff, RZ, 0xc0, !PT ;  /* 0x000000ff1aff7812 */ /* 0x000fe2000784c0ff */
[----:B------:R-:W-:Y:S01]  /*f950*/  VIADD R25, R25, UR44 ;  /* 0x0000002c19197c36 */ /* 0x000fe20008000000 */
[----:B------:R-:W-:Y:S01]  /*f960*/  ULDC.64 UR4, c[0x0][0x650] ;  /* 0x0001940000047ab9 */ /* 0x000fe20000000a00 */
[----:B------:R-:W-:Y:S01]  /*f970*/  IMAD.U32 R5, RZ, RZ, UR44 ;  /* 0x0000002cff057e24 */ /* 0x000fe2000f8e00ff */
[----:B------:R-:W-:Y:S01]  /*f980*/  BSSY B0, `(.L_x_326) ;  /* 0x000006c000007945 */ /* 0x000fe20003800000 */
[----:B------:R-:W-:Y:S01]  /*f990*/  IMAD.MOV.U32 R19, RZ, RZ, -0x1 ;  /* 0xffffffffff137424 */ /* 0x000fe200078e00ff */
[----:B------:R-:W-:Y:S01]  /*f9a0*/  ISETP.GT.U32.AND P0, PT, R25, 0x3, PT ;  /* 0x000000031900780c */ /* 0x000fe20003f04070 */
[----:B------:R-:W-:Y:S01]  /*f9b0*/  IMAD.MOV.U32 R22, RZ, RZ, -0x1 ;  /* 0xffffffffff167424 */ /* 0x000fe200078e00ff */
[----:B------:R-:W-:Y:S01]  /*f9c0*/  SHF.R.U32.HI R0, RZ, 0x2, R25 ;  /* 0x00000002ff007819 */ /* 0x000fe20000011619 */
[----:B------:R-:W-:Y:S01]  /*f9d0*/  IMAD.MOV.U32 R23, RZ, RZ, -0x1 ;  /* 0xffffffffff177424 */ /* 0x000fe200078e00ff */
[----:B------:R-:W-:-:S02]  /*f9e0*/  ISETP.LT.U32.AND P0, PT, R5, 0x4, P0 ;  /* 0x000000040500780c */ /* 0x000fc40000701070 */
[----:B------:R-:W-:Y:S01]  /*f9f0*/  LOP3.LUT R0, R0, 0x1, RZ, 0xc0, !PT ;  /* 0x0000000100007812 */ /* 0x000fe200078ec0ff */
[----:B------:R-:W0:Y:S01]  /*fa00*/  @P2 S2R R4, SR_CgaCtaId ;  /* 0x0000000000042919 */ /* 0x000e220000008800 */
[----:B------:R-:W-:Y:S02]  /*fa10*/  @P2 MOV R3, 0x400 ;  /* 0x0000040000032802 */ /* 0x000fe40000000f00 */
[----:B------:R-:W-:Y:S01]  /*fa20*/  ISETP.NE.U32.AND P1, PT, R0, 0x1, PT ;  /* 0x000000010000780c */ /* 0x000fe20003f25070 */
[----:B------:R-:W-:Y:S01]  /*fa30*/  IMAD.U32 R0, RZ, RZ, UR44 ;  /* 0x0000002cff007e24 */ /* 0x000fe2000f8e00ff */
[----:B------:R-:W-:Y:S02]  /*fa40*/  LOP3.LUT R25, R25, 0x3, RZ, 0xc0, !PT ;  /* 0x0000000319197812 */ /* 0x000fe400078ec0ff */
[----:B------:R-:W-:Y:S02]  /*fa50*/  PRMT R26, RZ, 0x7610, R26 ;  /* 0x00007610ff1a7816 */ /* 0x000fe4000000001a */
[----:B------:R-:W-:-:S04]  /*fa60*/  ISETP.GT.U32.AND P1, PT, R0, 0x3, !P1 ;  /* 0x000000030000780c */ /* 0x000fc80004f24070 */
[----:B------:R-:W-:Y:S02]  /*fa70*/  SEL R0, RZ, 0x1, !P1 ;  /* 0x00000001ff007807 */ /* 0x000fe40004800000 */
[----:B0-----:R-:W-:-:S04]  /*fa80*/  @P2 LEA R3, R4, R3, 0x18 ;  /* 0x0000000304032211 */ /* 0x001fc800078ec0ff */
[----:B------:R0:W-:Y:S01]  /*fa90*/  @P2 SYNCS.ARRIVE.TRANS64.A1T0 RZ, [R3+URZ+0x58], RZ ;  /* 0x000058ff03ff29a7 */ /* 0x0001e2000810003f */
[----:B------:R-:W-:-:S04]  /*faa0*/  IADD3 R16, P2, R16, UR38, RZ ;  /* 0x0000002610107c10 */ /* 0x000fc8000ff5e0ff */
[----:B------:R-:W-:Y:S02]  /*fab0*/  IADD3.X R17, R17, UR45, RZ, P2, !PT ;  /* 0x0000002d11117c10 */ /* 0x000fe400097fe4ff */
[----:B------:R-:W-:Y:S02]  /*fac0*/  ISETP.GE.U32.AND P2, PT, R16, UR4, PT ;  /* 0x0000000410007c0c */ /* 0x000fe4000bf46070 */
[----:B0-----:R-:W-:Y:S02]  /*fad0*/  SEL R3, RZ, 0x1, !P0 ;  /* 0x00000001ff037807 */ /* 0x001fe40004000000 */
[----:B------:R-:W-:Y:S02]  /*fae0*/  ISETP.GE.U32.AND.EX P0, PT, R17, UR5, PT, P2 ;  /* 0x0000000511007c0c */ /* 0x000fe4000bf06120 */
[----:B------:R-:W-:Y:S02]  /*faf0*/  LOP3.LUT R24, R0, R24, R3, 0x96, !PT ;  /* 0x0000001800187212 */ /* 0x000fe400078e9603 */
[----:B------:R-:W-:-:S09]  /*fb00*/  PRMT R0, RZ, 0x7610, R0 ;  /* 0x00007610ff007816 */ /* 0x000fd20000000000 */
[----:B------:R-:W-:Y:S05]  /*fb10*/  @P0 BRA `(.L_x_327) ;  /* 0x0000000400480947 */ /* 0x000fea0003800000 */
[----:B------:R-:W-:Y:S01]  /*fb20*/  ULDC.64 UR4, c[0x0][0x628] ;  /* 0x00018a0000047ab9 */ /* 0x000fe20000000a00 */
[----:B------:R-:W0:Y:S01]  /*fb30*/  S2R R3, SR_CTAID.X ;  /* 0x0000000000037919 */ /* 0x000e220000002500 */
[----:B------:R-:W-:Y:S01]  /*fb40*/  ISETP.NE.U32.AND P0, PT, RZ, UR4, PT ;  /* 0x00000004ff007c0c */ /* 0x000fe2000bf05070 */
[----:B------:R-:W-:Y:S01]  /*fb50*/  ULDC UR7, c[0x0][0x630] ;  /* 0x00018c0000077ab9 */ /* 0x000fe20000000800 */
[----:B------:R-:W-:Y:S01]  /*fb60*/  IMAD.MOV.U32 R4, RZ, RZ, R16 ;  /* 0x000000ffff047224 */ /* 0x000fe200078e0010 */
[----:B------:R-:W1:Y:S01]  /*fb70*/  S2R R0, SR_CTAID.Y ;  /* 0x0000000000007919 */ /* 0x000e620000002600 */
[----:B------:R-:W-:Y:S01]  /*fb80*/  ISETP.NE.AND.EX P0, PT, RZ, UR5, PT, P0 ;  /* 0x00000005ff007c0c */ /* 0x000fe2000bf05300 */
[----:B------:R-:W-:-:S12]  /*fb90*/  IMAD.MOV.U32 R5, RZ, RZ, R17 ;  /* 0x000000ffff057224 */ /* 0x000fd800078e0011 */
[----:B------:R-:W-:Y:S05]  /*fba0*/  @!P0 BRA `(.L_x_328) ;  /* 0x0000000000288947 */ /* 0x000fea0003800000 */
[----:B------:R-:W-:Y:S02]  /*fbb0*/  ULDC UR6, c[0x0][0x634] ;  /* 0x00018d0000067ab9 */ /* 0x000fe40000000800 */
[----:B------:R-:W-:-:S05]  /*fbc0*/  IADD3 R9, P0, R16, UR6, RZ ;  /* 0x0000000610097c10 */ /* 0x000fca000ff1e0ff */
[----:B------:R-:W-:-:S04]  /*fbd0*/  IMAD.X R11, RZ, RZ, R17, P0 ;  /* 0x000000ffff0b7224 */ /* 0x000fc800000e0611 */
[----:B------:R-:W-:-:S04]  /*fbe0*/  IMAD.WIDE.U32 R6, R11, UR4, RZ ;  /* 0x000000040b067c25 */ /* 0x000fc8000f8e00ff */
[----:B------:R-:W-:-:S04]  /*fbf0*/  IMAD.WIDE.U32 R6, P0, R9, UR5, R6 ;  /* 0x0000000509067c25 */ /* 0x000fc8000f800006 */
[----:B------:R-:W-:-:S04]  /*fc00*/  IMAD.WIDE.U32 R8, R9, UR4, RZ ;  /* 0x0000000409087c25 */ /* 0x000fc8000f8e00ff */
[----:B------:R-:W-:Y:S01]  /*fc10*/  IMAD.X R5, RZ, RZ, RZ, P0 ;  /* 0x000000ffff057224 */ /* 0x000fe200000e06ff */
[----:B------:R-:W-:Y:S01]  /*fc20*/  IADD3 RZ, P0, R9, R6, RZ ;  /* 0x0000000609ff7210 */ /* 0x000fe20007f1e0ff */
[----:B------:R-:W-:-:S04]  /*fc30*/  IMAD.MOV.U32 R4, RZ, RZ, R7 ;  /* 0x000000ffff047224 */ /* 0x000fc800078e0007 */
[----:B------:R-:W-:-:S08]  /*fc40*/  IMAD.WIDE.U32.X R4, R11, UR5, R4, P0 ;  /* 0x000000050b047c25 */ /* 0x000fd000080e0404 */
.L_x_328:
[--C-:B------:R-:W-:Y:S01]  /*fc50*/  SHF.R.U64 R23, R4, UR7, R5.reuse ;  /* 0x0000000704177c19 */ /* 0x100fe20008001205 */
[----:B------:R-:W-:Y:S01]  /*fc60*/  ULDC.64 UR4, c[0x0][0x620] ;  /* 0x0001880000047ab9 */ /* 0x000fe20000000a00 */
[----:B------:R-:W-:Y:S01]  /*fc70*/  SHF.R.U32.HI R4, RZ, UR7, R5 ;  /* 0x00000007ff047c19 */ /* 0x000fe20008011605 */
[----:B------:R-:W-:Y:S01]  /*fc80*/  ULDC.64 UR8, c[0x0][0x640] ;  /* 0x0001900000087ab9 */ /* 0x000fe20000000a00 */
[----:B------:R-:W-:Y:S01]  /*fc90*/  IADD3 R7, P0, RZ, -R23, RZ ;  /* 0x80000017ff077210 */ /* 0x000fe20007f1e0ff */
[----:B------:R-:W2:Y:S01]  /*fca0*/  LDC R13, c[0x0][0x148] ;  /* 0x00005200ff0d7b82 */ /* 0x000ea20000000800 */
[----:B0-----:R-:W-:Y:S01]  /*fcb0*/  I2FP.F32.U32 R8, R3 ;  /* 0x0000000300087245 */ /* 0x001fe20000201000 */
[----:B------:R-:W-:Y:S02]  /*fcc0*/  ULDC UR6, c[0x0][0x608] ;  /* 0x0001820000067ab9 */ /* 0x000fe40000000800 */
[----:B------:R-:W-:Y:S01]  /*fcd0*/  IMAD.X R4, RZ, RZ, ~R4, P0 ;  /* 0x000000ffff047224 */ /* 0x000fe200000e0e04 */
[----:B------:R-:W-:-:S03]  /*fce0*/  ISETP.NE.U32.AND P0, PT, RZ, UR8, PT ;  /* 0x00000008ff007c0c */ /* 0x000fc6000bf05070 */
[----:B------:R-:W-:Y:S01]  /*fcf0*/  IMAD R6, R4, UR4, RZ ;  /* 0x0000000404067c24 */ /* 0x000fe2000f8e02ff */
[----:B------:R-:W-:Y:S01]  /*fd00*/  ISETP.NE.AND.EX P0, PT, RZ, UR9, PT, P0 ;  /* 0x00000009ff007c0c */ /* 0x000fe2000bf05300 */
[----:B------:R-:W-:Y:S01]  /*fd10*/  IMAD.WIDE.U32 R4, R7, UR4, R16 ;  /* 0x0000000407047c25 */ /* 0x000fe2000f8e0010 */
[----:B------:R-:W-:-:S03]  /*fd20*/  ULDC UR4, c[0x0][0x150] ;  /* 0x0000540000047ab9 */ /* 0x000fc60000000800 */
[----:B------:R-:W-:Y:S01]  /*fd30*/  FMUL R8, R8, UR4 ;  /* 0x0000000408087c20 */ /* 0x000fe20008400000 */
[----:B------:R-:W-:Y:S01]  /*fd40*/  IMAD R7, R7, UR5, R6 ;  /* 0x0000000507077c24 */ /* 0x000fe2000f8e0206 */
[----:B------:R-:W-:Y:S01]  /*fd50*/  ULDC UR4, c[0x0][0x618] ;  /* 0x0001860000047ab9 */ /* 0x000fe20000000800 */
[----:B------:R-:W0:Y:S01]  /*fd60*/  LDC R6, c[0x0][0x144] ;  /* 0x00005100ff067b82 */ /* 0x000e220000000800 */
[----:B------:R-:W-:Y:S01]  /*fd70*/  ULDC UR5, c[0x0][0x154] ;  /* 0x0000550000057ab9 */ /* 0x000fe20000000800 */
[----:B------:R-:W-:Y:S01]  /*fd80*/  IMAD.IADD R5, R5, 0x1, R7 ;  /* 0x0000000105057824 */ /* 0x000fe200078e0207 */
[----:B------:R-:W3:Y:S04]  /*fd90*/  F2I.U32.TRUNC.NTZ R8, R8 ;  /* 0x0000000800087305 */ /* 0x000ee8000020f000 */
[----:B------:R-:W-:-:S02]  /*fda0*/  SHF.R.U64 R10, R4, UR4, R5 ;  /* 0x00000004040a7c19 */ /* 0x000fc40008001205 */
[----:B-1----:R-:W-:Y:S02]  /*fdb0*/  I2FP.F32.U32 R4, R0 ;  /* 0x0000000000047245 */ /* 0x002fe40000201000 */
[----:B------:R-:W-:Y:S01]  /*fdc0*/  SHF.R.U32.HI R5, RZ, UR4, R5 ;  /* 0x00000004ff057c19 */ /* 0x000fe20008011605 */
[----:B------:R-:W-:Y:S02]  /*fdd0*/  ULDC UR4, c[0x0][0x658] ;  /* 0x0001960000047ab9 */ /* 0x000fe40000000800 */
[----:B------:R-:W-:Y:S01]  /*fde0*/  FMUL R7, R4, UR5 ;  /* 0x0000000504077c20 */ /* 0x000fe20008400000 */
[--C-:B------:R-:W-:Y:S02]  /*fdf0*/  SHF.R.U64 R12, R10, UR6, R5.reuse ;  /* 0x000000060a0c7c19 */ /* 0x100fe40008001205 */
[----:B------:R-:W-:Y:S01]  /*fe00*/  SHF.R.U32.HI R5, RZ, UR6, R5 ;  /* 0x00000006ff057c19 */ /* 0x000fe20008011605 */
[----:B------:R1:W4:Y:S01]  /*fe10*/  F2I.U32.TRUNC.NTZ R14, R7 ;  /* 0x00000007000e7305 */ /* 0x000322000020f000 */
[----:B---3--:R-:W-:-:S02]  /*fe20*/  IMAD.MOV R8, RZ, RZ, -R8 ;  /* 0x000000ffff087224 */ /* 0x008fc400078e0a08 */
[--C-:B------:R-:W-:Y:S02]  /*fe30*/  SHF.R.U64 R11, R12, UR4, R5.reuse ;  /* 0x000000040c0b7c19 */ /* 0x100fe40008001205 */
[----:B------:R-:W-:Y:S01]  /*fe40*/  SHF.R.U32.HI R5, RZ, UR4, R5 ;  /* 0x00000004ff057c19 */ /* 0x000fe20008011605 */
[----:B0-----:R-:W-:Y:S02]  /*fe50*/  IMAD R3, R6, R8, R3 ;  /* 0x0000000806037224 */ /* 0x001fe400078e0203 */
[----:B------:R-:W-:Y:S01]  /*fe60*/  IMAD.MOV.U32 R4, RZ, RZ, R11 ;  /* 0x000000ffff047224 */ /* 0x000fe200078e000b */
[----:B-12-4-:R-:W-:Y:S06]  /*fe70*/  @!P0 BRA `(.L_x_329) ;  /* 0x0000000000288947 */ /* 0x016fec0003800000 */
        /* <DEDUP_REMOVED lines=10> */
.L_x_329:
[----:B------:R-:W-:Y:S01]  /*ff20*/  ISETP.NE.AND P0, PT, R2, 0x1, PT ;  /* 0x000000010200780c */ /* 0x000fe20003f05270 */
[----:B------:R-:W-:Y:S01]  /*ff30*/  ULDC UR4, c[0x0][0x648] ;  /* 0x0001920000047ab9 */ /* 0x000fe20000000800 */
[----:B------:R-:W-:Y:S01]  /*ff40*/  IMAD.MOV R14, RZ, RZ, -R14 ;  /* 0x000000ffff0e7224 */ /* 0x000fe200078e0a0e */
[----:B------:R-:W-:Y:S01]  /*ff50*/  SHF.R.U64 R5, R4, UR4, R5 ;  /* 0x0000000404057c19 */ /* 0x000fe20008001205 */
[----:B------:R-:W-:Y:S01]  /*ff60*/  ULDC UR4, c[0x0][0x638] ;  /* 0x00018e0000047ab9 */ /* 0x000fe20000000800 */
[----:B------:R-:W-:Y:S01]  /*ff70*/  LOP3.LUT R12, R12, UR43, RZ, 0xc0, !PT ;  /* 0x0000002b0c0c7c12 */ /* 0x000fe2000f8ec0ff */
[----:B------:R-:W-:Y:S01]  /*ff80*/  ULDC UR5, c[0x0][0x610] ;  /* 0x0001840000057ab9 */ /* 0x000fe20000000800 */
[----:B------:R-:W-:-:S03]  /*ff90*/  LOP3.LUT R4, R10, UR41, RZ, 0xc0, !PT ;  /* 0x000000290a047c12 */ /* 0x000fc6000f8ec0ff */
[----:B------:R-:W-:-:S03]  /*ffa0*/  IMAD R12, R5, UR42, R12 ;  /* 0x0000002a050c7c24 */ /* 0x000fc6000f8e020c */
[----:B------:R-:W-:Y:S02]  /*ffb0*/  @P0 IMAD R3, R13, R14, R0 ;  /* 0x0000000e0d030224 */ /* 0x000fe400078e0200 */
[----:B------:R-:W-:Y:S02]  /*ffc0*/  IMAD.MOV R0, RZ, RZ, -R5 ;  /* 0x000000ffff007224 */ /* 0x000fe400078e0a05 */
[----:B------:R-:W-:Y:S02]  /*ffd0*/  IMAD R3, R12, UR5, R3 ;  /* 0x000000050c037c24 */ /* 0x000fe4000f8e0203 */
[----:B------:R-:W-:Y:S01]  /*ffe0*/  IMAD R11, R0, UR4, R11 ;  /* 0x00000004000b7c24 */ /* 0x000fe2000f8e020b */
[----:B------:R-:W-:Y:S01]  /*fff0*/  ULDC UR4, c[0x0][0x600] ;  /* 0x0001800000047ab9 */ /* 0x000fe20000000800 */
[----:B------:R-:W-:Y:S02]  /*10000*/  IMAD.MOV.U32 R0, RZ, RZ, 0x1 ;  /* 0x00000001ff007424 */ /* 0x000fe400078e00ff */
[----:B------:R-:W-:-:S05]  /*10010*/  IMAD R4, R11, UR4, R4 ;  /* 0x000000040b047c24 */ /* 0x000fca000f8e0204 */
[----:B------:R-:W-:Y:S02]  /*10020*/  SEL R22, R4, R3, !P0 ;  /* 0x0000000304167207 */ /* 0x000fe40004000000 */
[----:B------:R-:W-:-:S07]  /*10030*/  SEL R19, R3, R4, !P0 ;  /* 0x0000000403137207 */ /* 0x000fce0004000000 */
.L_x_327:
[----:B------:R-:W-:Y:S05]  /*10040*/  BSYNC B0 ;  /* 0x0000000000007941 */ /* 0x000fea0003800000 */
.L_x_326:
[----:B------:R-:W-:-:S13]  /*10050*/  LOP3.LUT P0, RZ, R0, 0xff, RZ, 0xc0, !PT ;  /* 0x000000ff00ff7812 */ /* 0x000fda000780c0ff */
[----:B------:R-:W-:Y:S05]  /*10060*/  @P0 BRA `(.L_x_330) ;  /* 0xfffffff000800947 */ /* 0x000fea000383ffff */
[----:B------:R-:W-:Y:S05]  /*10070*/  BSYNC B7 ;  /* 0x0000000000077941 */ /* 0x000fea0003800000 */
.L_x_316:
[----:B------:R-:W-:-:S03]  /*10080*/  UMOV UR4, 0xffffffff ;  /* 0xffffffff00047882 */ /* 0x000fc60000000000 */
[----:B------:R-:W-:Y:S05]  /*10090*/  BRA.DIV UR4, `(.L_x_331) ;  /* 0x0000000604847947 */ /* 0x000fea000b800000 */
[----:B------:R-:W-:-:S13]  /*100a0*/  ELECT P6, URZ, PT ;  /* 0x00000000003f782f */ /* 0x000fda00038c0000 */
.L_x_353:
[----:B------:R-:W-:Y:S04]  /*100b0*/  BSSY B0, `(.L_x_332) ;  /* 0x000002c000007945 */ /* 0x000fe80003800000 */
[----:B------:R-:W-:Y:S05]  /*100c0*/  @!P6 BRA `(.L_x_333) ;  /* 0x0000000000a8e947 */ /* 0x000fea0003800000 */
[----:B------:R-:W-:-:S04]  /*100d0*/  ULOP3.LUT UR4, UR40, 0x2, URZ, 0xfc, !UPT ;  /* 0x0000000228047892 */ /* 0x000fc8000f8efc3f */
[----:B------:R-:W-:-:S06]  /*100e0*/  UISETP.NE.AND UP0, UPT, UR4, 0x3, UPT ;  /* 0x000000030400788c */ /* 0x000fcc000bf05270 */
[----:B------:R-:W-:-:S13]  /*100f0*/  PLOP3.LUT P0, PT, PT, PT, UP0, 0x80, 0x0 ;  /* 0x000000000000781c */ /* 0x000fda0003f0f008 */
[----:B------:R-:W-:Y:S05]  /*10100*/  @!P0 BRA `(.L_x_334) ;  /* 0x0000000000048947 */ /* 0x000fea0003800000 */
[----:B------:R-:W-:Y:S01]  /*10110*/  BPT.TRAP 0x1 ;  /* 0x000000040000795c */ /* 0x000fe20000300000 */
.L_x_334:
[----:B------:R-:W0:Y:S01]  /*10120*/  S2R R3, SR_CgaCtaId ;  /* 0x0000000000037919 */ /* 0x000e220000008800 */
[----:B------:R-:W-:Y:S02]  /*10130*/  MOV R0, 0x400 ;  /* 0x0000040000007802 */ /* 0x000fe40000000f00 */
[----:B------:R-:W-:Y:S02]  /*10140*/  SHF.L.U32 R2, R24, 0x1f, RZ ;  /* 0x0000001f18027819 */ /* 0x000fe400000006ff */
[----:B0-----:R-:W-:-:S05]  /*10150*/  LEA R0, R3, R0, 0x18 ;  /* 0x0000000003007211 */ /* 0x001fca00078ec0ff */
[----:B------:R-:W-:-:S04]  /*10160*/  VIADD R0, R0, 0x20 ;  /* 0x0000002000007836 */ /* 0x000fc80000000000 */
[C---:B------:R-:W-:Y:S02]  /*10170*/  IMAD R5, R25.reuse, 0x8, R0 ;  /* 0x0000000819057824 */ /* 0x040fe400078e0200 */
[----:B------:R-:W-:Y:S02]  /*10180*/  VIADD R25, R25, 0x1 ;  /* 0x0000000119197836 */ /* 0x000fe40000000000 */
[----:B------:R-:W0:Y:S03]  /*10190*/  SYNCS.PHASECHK.TRANS64.TRYWAIT P0, [R5+URZ], R2 ;  /* 0x00000002050075a7 */ /* 0x000e26000800017f */
[----:B------:R-:W-:-:S04]  /*101a0*/  ISETP.NE.AND P1, PT, R25, 0x4, PT ;  /* 0x000000041900780c */ /* 0x000fc80003f25270 */
[----:B------:R-:W-:Y:S02]  /*101b0*/  SEL R3, RZ, 0x1, P1 ;  /* 0x00000001ff037807 */ /* 0x000fe40000800000 */
[----:B------:R-:W-:Y:S02]  /*101c0*/  SEL R25, R25, RZ, P1 ;  /* 0x000000ff19197207 */ /* 0x000fe40000800000 */
[----:B------:R-:W-:-:S03]  /*101d0*/  LOP3.LUT R24, R24, R3, RZ, 0x3c, !PT ;  /* 0x0000000318187212 */ /* 0x000fc600078e3cff */
[----:B------:R-:W-:Y:S01]  /*101e0*/  IMAD R7, R25, 0x8, R0 ;  /* 0x0000000819077824 */ /* 0x000fe200078e0200 */
[----:B------:R-:W-:Y:S01]  /*101f0*/  SHF.L.U32 R4, R24, 0x1f, RZ ;  /* 0x0000001f18047819 */ /* 0x000fe200000006ff */
[----:B0-----:R-:W-:Y:S06]  /*10200*/  @!P0 BRA `(.L_x_335) ;  /* 0x0000000400488947 */ /* 0x001fec0003800000 */
.L_x_354:
[----:B------:R-:W1:Y:S01]  /*10210*/  SYNCS.PHASECHK.TRANS64.TRYWAIT P0, [R7+URZ], R4 ;  /* 0x00000004070075a7 */ /* 0x000e62000800017f */
[----:B0-----:R-:W-:-:S05]  /*10220*/  VIADD R2, R25, 0x1 ;  /* 0x0000000119027836 */ /* 0x001fca0000000000 */
[----:B------:R-:W-:-:S04]  /*10230*/  ISETP.NE.AND P1, PT, R2, 0x4, PT ;  /* 0x000000040200780c */ /* 0x000fc80003f25270 */
[----:B------:R-:W-:Y:S02]  /*10240*/  SEL R3, RZ, 0x1, P1 ;  /* 0x00000001ff037807 */ /* 0x000fe40000800000 */
[----:B------:R-:W-:Y:S02]  /*10250*/  SEL R9, R2, RZ, P1 ;  /* 0x000000ff02097207 */ /* 0x000fe40000800000 */
[----:B------:R-:W-:-:S03]  /*10260*/  LOP3.LUT R11, R24, R3, RZ, 0x3c, !PT ;  /* 0x00000003180b7212 */ /* 0x000fc600078e3cff */
[----:B------:R-:W-:Y:S01]  /*10270*/  IMAD R6, R9, 0x8, R0 ;  /* 0x0000000809067824 */ /* 0x000fe200078e0200 */
[----:B------:R-:W-:Y:S01]  /*10280*/  SHF.L.U32 R5, R11, 0x1f, RZ ;  /* 0x0000001f0b057819 */ /* 0x000fe200000006ff */
[----:B-1----:R-:W-:Y:S06]  /*10290*/  @!P0 BRA `(.L_x_336) ;  /* 0x0000000400388947 */ /* 0x002fec0003800000 */
.L_x_355:
[----:B------:R-:W1:Y:S01]  /*102a0*/  SYNCS.PHASECHK.TRANS64.TRYWAIT P0, [R6+URZ], R5 ;  /* 0x00000005060075a7 */ /* 0x000e62000800017f */
[----:B------:R-:W-:-:S05]  /*102b0*/  VIADD R2, R9, 0x1 ;  /* 0x0000000109027836 */ /* 0x000fca0000000000 */
[----:B------:R-:W-:-:S04]  /*102c0*/  ISETP.NE.AND P1, PT, R2, 0x4, PT ;  /* 0x000000040200780c */ /* 0x000fc80003f25270 */
[----:B0-----:R-:W-:Y:S02]  /*102d0*/  SEL R4, RZ, 0x1, P1 ;  /* 0x00000001ff047807 */ /* 0x001fe40000800000 */
[----:B------:R-:W-:Y:S02]  /*102e0*/  SEL R3, R2, RZ, P1 ;  /* 0x000000ff02037207 */ /* 0x000fe40000800000 */
[----:B------:R-:W-:Y:S01]  /*102f0*/  LOP3.LUT R4, R11, R4, RZ, 0x3c, !PT ;  /* 0x000000040b047212 */ /* 0x000fe200078e3cff */
[----:B-1----:R-:W-:Y:S06]  /*10300*/  @!P0 BRA `(.L_x_337) ;  /* 0x0000000400308947 */ /* 0x002fec0003800000 */
.L_x_356:
[----:B------:R-:W-:Y:S01]  /*10310*/  IMAD R3, R3, 0x8, R0 ;  /* 0x0000000803037824 */ /* 0x000fe200078e0200 */
[----:B------:R-:W-:-:S07]  /*10320*/  SHF.L.U32 R0, R4, 0x1f, RZ ;  /* 0x0000001f04007819 */ /* 0x000fce00000006ff */
.L_x_338:
[----:B-1----:R1:W2:Y:S02]  /*10330*/  SYNCS.PHASECHK.TRANS64.TRYWAIT P0, [R3+URZ], R0 ;  /* 0x00000000030075a7 */ /* 0x0022a4000800017f */
[----:B--2---:R-:W-:Y:S05]  /*10340*/  @!P0 NANOSLEEP.SYNCS 0x989680 ;  /* 0x009896800000895d */ /* 0x004fea0003900000 */
[----:B------:R-:W2:Y:S02]  /*10350*/  @!P0 SYNCS.PHASECHK.TRANS64 P0, [R3+URZ], R0 ;  /* 0x00000000030085a7 */ /* 0x000ea4000800007f */
[----:B--2---:R-:W-:Y:S05]  /*10360*/  @!P0 BRA `(.L_x_338) ;  /* 0xfffffffc00f08947 */ /* 0x004fea000383ffff */
.L_x_333:
[----:B------:R-:W-:Y:S05]  /*10370*/  BSYNC B0 ;  /* 0x0000000000007941 */ /* 0x000fea0003800000 */
.L_x_332:
[----:B------:R-:W-:Y:S05]  /*10380*/  EXIT ;  /* 0x000000000000794d */ /* 0x000fea0003800000 */
.L_x_16:
[----:B------:R-:W-:Y:S02]  /*10390*/  IMAD.MOV.U32 R12, RZ, RZ, RZ ;  /* 0x000000ffff0c7224 */ /* 0x000fe400078e00ff */
[----:B------:R-:W-:Y:S02]  /*103a0*/  IMAD.MOV.U32 R11, RZ, RZ, 0x1f ;  /* 0x0000001fff0b7424 */ /* 0x000fe400078e00ff */
[----:B------:R-:W-:-:S07]  /*103b0*/  IMAD.MOV.U32 R15, RZ, RZ, -0x1 ;  /* 0xffffffffff0f7424 */ /* 0x000fce00078e00ff */
[----:B01---5:R-:W-:Y:S05]  /*103c0*/  WARPSYNC.COLLECTIVE R15, `(.L_x_339) ;  /* 0x000000000f087348 */ /* 0x023fea0003c00000 */
[----:B------:R2:W3:Y:S02]  /*103d0*/  SHFL.IDX P6, R14, R13, R12, R11 ;  /* 0x0000000c0d0e7389 */ /* 0x0004e400000c000b */
[----:B0123-5:R-:W-:Y:S01]  /*103e0*/  ENDCOLLECTIVE ;  /* 0x000000000000791b */ /* 0x02ffe20003800000 */
.L_x_339:
[----:B------:R-:W-:Y:S05]  /*103f0*/  BRA `(.L_x_340) ;  /* 0xffffff0c00f47947 */ /* 0x000fea000383ffff */
.L_x_20:
[----:B---3--:R3:W4:Y:S02]  /*10400*/  SYNCS.PHASECHK.TRANS64.TRYWAIT P0, [R3+URZ], R0 ;  /* 0x00000000030075a7 */ /* 0x008724000800017f */
[----:B----4-:R-:W-:Y:S05]  /*10410*/  @!P0 NANOSLEEP.SYNCS 0x989680 ;  /* 0x009896800000895d */ /* 0x010fea0003900000 */
[----:B------:R-:W4:Y:S02]  /*10420*/  @!P0 SYNCS.PHASECHK.TRANS64 P0, [R3+URZ], R0 ;  /* 0x00000000030085a7 */ /* 0x000f24000800007f */
[----:B----4-:R-:W-:Y:S05]  /*10430*/  @!P0 BRA `(.L_x_20) ;  /* 0xfffffffc00f08947 */ /* 0x010fea000383ffff */
[----:B------:R-:W-:Y:S05]  /*10440*/  BRA `(.L_x_19) ;  /* 0xffffff1000107947 */ /* 0x000fea000383ffff */
.L_x_24:
[----:B------:R-:W-:Y:S01]  /*10450*/  BSSY B2, `(.L_x_341) ;  /* 0x0000005000027945 */ /* 0x000fe20003800000 */
[----:B0-----:R-:W-:-:S07]  /*10460*/  IMAD.MOV.U32 R15, RZ, RZ, -0x1 ;  /* 0xffffffffff0f7424 */ /* 0x001fce00078e00ff */
[----:B-----5:R-:W-:Y:S05]  /*10470*/  WARPSYNC.COLLECTIVE R15, `(.L_x_342) ;  /* 0x000000000f087348 */ /* 0x020fea0003c00000 */
[----:B------:R-:W-:Y:S01]  /*10480*/  NOP ;  /* 0x0000000000007918 */ /* 0x000fe20000000000 */
[----:B-----5:R-:W-:Y:S01]  /*10490*/  ENDCOLLECTIVE ;  /* 0x000000000000791b */ /* 0x020fe20003800000 */
.L_x_342:
[----:B------:R-:W-:Y:S05]  /*104a0*/  BSYNC B2 ;  /* 0x0000000000027941 */ /* 0x000fea0003800000 */
.L_x_341:
[----:B------:R-:W-:Y:S05]  /*104b0*/  BRA `(.L_x_343) ;  /* 0xffffff1800a87947 */ /* 0x000fea000383ffff */
.L_x_30:
[----:B0-----:R-:W-:-:S04]  /*104c0*/  IMAD.U32 R20, RZ, RZ, UR4 ;  /* 0x00000004ff147e24 */ /* 0x001fc8000f8e00ff */
[----:B------:R0:W1:Y:S03]  /*104d0*/  SYNCS.PHASECHK.TRANS64.TRYWAIT P0, [R20+URZ], R11 ;  /* 0x0000000b140075a7 */ /* 0x000066000800017f */
[----:B-1----:R-:W-:Y:S05]  /*104e0*/  @!P0 NANOSLEEP.SYNCS 0x989680 ;  /* 0x009896800000895d */ /* 0x002fea0003900000 */
[----:B------:R-:W1:Y:S02]  /*104f0*/  @!P0 SYNCS.PHASECHK.TRANS64 P0, [R20+URZ], R11 ;  /* 0x0000000b140085a7 */ /* 0x000e64000800007f */
[----:B-1----:R-:W-:Y:S05]  /*10500*/  @!P0 BRA `(.L_x_30) ;  /* 0xfffffffc00ec8947 */ /* 0x002fea000383ffff */
[----:B------:R-:W-:Y:S05]  /*10510*/  BRA `(.L_x_29) ;  /* 0xffffff2400ac7947 */ /* 0x000fea000383ffff */
.L_x_40:
[----:B0-----:R0:W1:Y:S02]  /*10520*/  SYNCS.PHASECHK.TRANS64.TRYWAIT P0, [R9+URZ], R10 ;  /* 0x0000000a090075a7 */ /* 0x001064000800017f */
[----:B-1----:R-:W-:Y:S05]  /*10530*/  @!P0 NANOSLEEP.SYNCS 0x989680 ;  /* 0x009896800000895d */ /* 0x002fea0003900000 */
[----:B------:R-:W1:Y:S02]  /*10540*/  @!P0 SYNCS.PHASECHK.TRANS64 P0, [R9+URZ], R10 ;  /* 0x0000000a090085a7 */ /* 0x000e64000800007f */
[----:B-1----:R-:W-:Y:S05]  /*10550*/  @!P0 BRA `(.L_x_40) ;  /* 0xfffffffc00f08947 */ /* 0x002fea000383ffff */
[----:B------:R-:W-:Y:S05]  /*10560*/  BRA `(.L_x_39) ;  /* 0xffffff3800d87947 */ /* 0x000fea000383ffff */
.L_x_42:
[----:B------:R-:W-:Y:S01]  /*10570*/  BSSY B1, `(.L_x_344) ;  /* 0x0000005000017945 */ /* 0x000fe20003800000 */
[----:B0-----:R-:W-:-:S07]  /*10580*/  IMAD.MOV.U32 R15, RZ, RZ, -0x1 ;  /* 0xffffffffff0f7424 */ /* 0x001fce00078e00ff */
[----:B-----5:R-:W-:Y:S05]  /*10590*/  WARPSYNC.COLLECTIVE R15, `(.L_x_345) ;  /* 0x000000000f087348 */ /* 0x020fea0003c00000 */
[----:B------:R-:W-:Y:S01]  /*105a0*/  NOP ;  /* 0x0000000000007918 */ /* 0x000fe20000000000 */
[----:B-----5:R-:W-:Y:S01]  /*105b0*/  ENDCOLLECTIVE ;  /* 0x000000000000791b */ /* 0x020fe20003800000 */
.L_x_345:
[----:B------:R-:W-:Y:S05]  /*105c0*/  BSYNC B1 ;  /* 0x0000000000017941 */ /* 0x000fea0003800000 */
.L_x_344:
[----:B------:R-:W-:Y:S05]  /*105d0*/  BRA `(.L_x_346) ;  /* 0xffffff4000a47947 */ /* 0x000fea000383ffff */
.L_x_317:
[----:B------:R-:W-:Y:S01]  /*105e0*/  BSSY B0, `(.L_x_347) ;  /* 0x0000006000007945 */ /* 0x000fe20003800000 */
[----:B------:R-:W-:-:S07]  /*105f0*/  IMAD.MOV.U32 R15, RZ, RZ, -0x1 ;  /* 0xffffffffff0f7424 */ /* 0x000fce00078e00ff */
[----:B------:R-:W-:Y:S05]  /*10600*/  WARPSYNC.COLLECTIVE R15, `(.L_x_348) ;  /* 0x000000000f0c7348 */ /* 0x000fea0003c00000 */
[----:B------:R-:W-:Y:S02]  /*10610*/  ELECT P6, UR62, PT ;  /* 0x00000000003e782f */ /* 0x000fe400038c0000 */
[----:B------:R-:W-:Y:S01]  /*10620*/  MOV R14, UR62 ;  /* 0x0000003e000e7c02 */ /* 0x000fe20008000f00 */
[----:B------:R-:W-:Y:S10]  /*10630*/  ENDCOLLECTIVE ;  /* 0x000000000000791b */ /* 0x000ff40003800000 */
.L_x_348:
[----:B------:R-:W-:Y:S05]  /*10640*/  BSYNC B0 ;  /* 0x0000000000007941 */ /* 0x000fea0003800000 */
.L_x_347:
[----:B------:R-:W-:Y:S05]  /*10650*/  BRA `(.L_x_349) ;  /* 0xffffffec00107947 */ /* 0x000fea000383ffff */
.L_x_322:
[----:B0-----:R0:W2:Y:S02]  /*10660*/  SYNCS.PHASECHK.TRANS64.TRYWAIT P0, [R6+URZ+0x20], R3 ;  /* 0x00002003060075a7 */ /* 0x0010a4000800017f */
[----:B--2---:R-:W-:Y:S05]  /*10670*/  @!P0 NANOSLEEP.SYNCS 0x989680 ;  /* 0x009896800000895d */ /* 0x004fea0003900000 */
[----:B------:R-:W2:Y:S02]  /*10680*/  @!P0 SYNCS.PHASECHK.TRANS64 P0, [R6+URZ+0x20], R3 ;  /* 0x00002003060085a7 */ /* 0x000ea4000800007f */
[----:B--2---:R-:W-:Y:S05]  /*10690*/  @!P0 BRA `(.L_x_322) ;  /* 0xfffffffc00f08947 */ /* 0x004fea000383ffff */
[----:B------:R-:W-:Y:S05]  /*106a0*/  BRA `(.L_x_350) ;  /* 0xffffffec00e87947 */ /* 0x000fea000383ffff */
.L_x_331:
[----:B------:R-:W-:Y:S01]  /*106b0*/  BSSY B0, `(.L_x_351) ;  /* 0x0000006000007945 */ /* 0x000fe20003800000 */
[----:B------:R-:W-:-:S07]  /*106c0*/  IMAD.MOV.U32 R15, RZ, RZ, -0x1 ;  /* 0xffffffffff0f7424 */ /* 0x000fce00078e00ff */
[----:B------:R-:W-:Y:S05]  /*106d0*/  WARPSYNC.COLLECTIVE R15, `(.L_x_352) ;  /* 0x000000000f0c7348 */ /* 0x000fea0003c00000 */
[----:B------:R-:W-:Y:S02]  /*106e0*/  ELECT P6, UR62, PT ;  /* 0x00000000003e782f */ /* 0x000fe400038c0000 */
[----:B------:R-:W-:Y:S01]  /*106f0*/  MOV R14, UR62 ;  /* 0x0000003e000e7c02 */ /* 0x000fe20008000f00 */
[----:B------:R-:W-:Y:S10]  /*10700*/  ENDCOLLECTIVE ;  /* 0x000000000000791b */ /* 0x000ff40003800000 */
.L_x_352:
[----:B------:R-:W-:Y:S05]  /*10710*/  BSYNC B0 ;  /* 0x0000000000007941 */ /* 0x000fea0003800000 */
.L_x_351:
[----:B------:R-:W-:Y:S05]  /*10720*/  BRA `(.L_x_353) ;  /* 0xfffffff800607947 */ /* 0x000fea000383ffff */
.L_x_335:
[----:B0-----:R0:W1:Y:S02]  /*10730*/  SYNCS.PHASECHK.TRANS64.TRYWAIT P0, [R5+URZ], R2 ;  /* 0x00000002050075a7 */ /* 0x001064000800017f */
[----:B-1----:R-:W-:Y:S05]  /*10740*/  @!P0 NANOSLEEP.SYNCS 0x989680 ;  /* 0x009896800000895d */ /* 0x002fea0003900000 */
[----:B------:R-:W1:Y:S02]  /*10750*/  @!P0 SYNCS.PHASECHK.TRANS64 P0, [R5+URZ], R2 ;  /* 0x00000002050085a7 */ /* 0x000e64000800007f */
[----:B-1----:R-:W-:Y:S05]  /*10760*/  @!P0 BRA `(.L_x_335) ;  /* 0xfffffffc00f08947 */ /* 0x002fea000383ffff */
[----:B------:R-:W-:Y:S05]  /*10770*/  BRA `(.L_x_354) ;  /* 0xfffffff800a47947 */ /* 0x000fea000383ffff */
.L_x_336:
[----:B0-----:R0:W1:Y:S02]  /*10780*/  SYNCS.PHASECHK.TRANS64.TRYWAIT P0, [R7+URZ], R4 ;  /* 0x00000004070075a7 */ /* 0x001064000800017f */
[----:B-1----:R-:W-:Y:S05]  /*10790*/  @!P0 NANOSLEEP.SYNCS 0x989680 ;  /* 0x009896800000895d */ /* 0x002fea0003900000 */
[----:B------:R-:W1:Y:S02]  /*107a0*/  @!P0 SYNCS.PHASECHK.TRANS64 P0, [R7+URZ], R4 ;  /* 0x00000004070085a7 */ /* 0x000e64000800007f */
[----:B-1----:R-:W-:Y:S05]  /*107b0*/  @!P0 BRA `(.L_x_336) ;  /* 0xfffffffc00f08947 */ /* 0x002fea000383ffff */
[----:B------:R-:W-:Y:S05]  /*107c0*/  BRA `(.L_x_355) ;  /* 0xfffffff800b47947 */ /* 0x000fea000383ffff */
.L_x_337:
[----:B0-----:R0:W1:Y:S02]  /*107d0*/  SYNCS.PHASECHK.TRANS64.TRYWAIT P0, [R6+URZ], R5 ;  /* 0x00000005060075a7 */ /* 0x001064000800017f */
[----:B-1----:R-:W-:Y:S05]  /*107e0*/  @!P0 NANOSLEEP.SYNCS 0x989680 ;  /* 0x009896800000895d */ /* 0x002fea0003900000 */
[----:B------:R-:W1:Y:S02]  /*107f0*/  @!P0 SYNCS.PHASECHK.TRANS64 P0, [R6+URZ], R5 ;  /* 0x00000005060085a7 */ /* 0x000e64000800007f */
[----:B-1----:R-:W-:Y:S05]  /*10800*/  @!P0 BRA `(.L_x_337) ;  /* 0xfffffffc00f08947 */ /* 0x002fea000383ffff */
[----:B------:R-:W-:Y:S05]  /*10810*/  BRA `(.L_x_356) ;  /* 0xfffffff800bc7947 */ /* 0x000fea000383ffff */
.L_x_357:
[----:B------:R-:W-:-:S00]  /*10820*/  BRA `(.L_x_357) ;  /* 0xfffffffc00fc7947 */ /* 0x000fc0000383ffff */
[----:B------:R-:W-:-:S00]  /*10830*/  NOP ;  /* 0x0000000000007918 */ /* 0x000fc00000000000 */
        /* <DEDUP_REMOVED lines=12> */
.L_x_358:


//--------------------- .nv.global.init           --------------------------
	.section	.nv.global.init,"aw",@progbits
.nv.global.init:
	.type		$str$24,@object
	.size		$str$24,($str$25 - $str$24)
$str$24:
        /*0000*/ 	.byte	0x28, 0x61, 0x64, 0x64, 0x72, 0x65, 0x73, 0x73, 0x20, 0x26, 0x20, 0x6d, 0x61, 0x73, 0x6b, 0x29
        /*0010*/ 	.byte	0x20, 0x3d, 0x3d, 0x20, 0x30, 0x00
	.type		$str$25,@object
	.size		$str$25,(__unnamed_1 - $str$25)
$str$25:
        /*0016*/ 	.byte	0x2f, 0x74, 0x6d, 0x70, 0x2f, 0x63, 0x75, 0x74, 0x6c, 0x61, 0x73, 0x73, 0x5f, 0x73, 0x77, 0x65
        /*0026*/ 	.byte	0x65, 0x70, 0x5f, 0x73, 0x72, 0x63, 0x2f, 0x69, 0x6e, 0x63, 0x6c, 0x75, 0x64, 0x65, 0x2f, 0x63
        /*0036*/ 	.byte	0x75, 0x74, 0x65, 0x2f, 0x70, 0x6f, 0x69, 0x6e, 0x74, 0x65, 0x72, 0x5f, 0x66, 0x6c, 0x61, 0x67
        /*0046*/ 	.byte	0x67, 0x65, 0x64, 0x2e, 0x68, 0x70, 0x70, 0x00
	.type		__unnamed_1,@object
	.size		__unnamed_1,(__unnamed_3 - __unnamed_1)
__unnamed_1:
        /*004e*/ 	.byte	0x61, 0x75, 0x74, 0x6f, 0x20, 0x63, 0x75, 0x74, 0x65, 0x3a, 0x3a, 0x61, 0x73, 0x5f, 0x70, 0x6f
        /* <DEDUP_REMOVED lines=28> */
        /*021e*/ 	.byte	0x20, 0x26, 0x5d, 0x00
	.type		__unnamed_3,@object
	.size		__unnamed_3,(__unnamed_2 - __unnamed_3)
__unnamed_3:
        /* <DEDUP_REMOVED lines=30> */
	.type		__unnamed_2,@object
	.size		__unnamed_2,(.L_1 - __unnamed_2)
__unnamed_2:
        /* <DEDUP_REMOVED lines=29> */
        /*05c6*/ 	.byte	0x3e, 0x3e, 0x3e, 0x3e, 0x20, 0x26, 0x5d, 0x00
.L_1:


//--------------------- .nv.shared._ZN7cutlass13device_kernelINS_4gemm6kernel13GemmUniversalIN4cute5tupleIJiiiiEEENS1_10collective13CollectiveMmaINS1_39MainloopSm90TmaGmmaRmemAWarpSpecializedILi4ENS5_IJNS4_1CILi1EEESB_SB_EEENS1_35KernelTmaWarpSpecializedCooperativeEEENS5_IJNSA_ILi128EEENSA_ILi256EEESF_EEENS_12float_e5m2_tENS5_IJSB_llEEESI_SJ_NS4_8TiledMMAINS4_8MMA_AtomIJNS4_4SM904GMMA31MMA_64x256x32_F32E5M2E5M2_RS_TNILNSN_7ScaleInE1ELSP_1EEEEEENS4_6LayoutINS5_IJNSA_ILi2EEESB_SB_EEENS5_IJSB_NSA_ILi0EEESV_EEEEENS5_IJNS4_10UnderscoreESY_SY_EEEEENS4_13SM90_TMA_LOADENS4_14ComposedLayoutINS4_7SwizzleILi3ELi4ELi3EEENS4_18smem_ptr_flag_bitsILi8EEENSS_INS5_IJSF_NSA_ILi8EEEEEENS5_IJSB_SF_EEEEEEENS4_9Copy_AtomIJNS4_39AutoVectorizingCopyWithAssumedAlignmentILi128EEESI_EEENS4_8identityES11_S1B_vS1G_EENS_8epilogue10collective6detail29Sm90TmaWarpSpecializedAdapterINS1J_15DefaultEpilogueISI_NS5_IJlSB_lEEES1N_NS1I_6thread17LinearCombinationISI_Li1EffLNS1O_9ScaleType4KindE0ELNS_15FloatRoundStyleE2ESI_EENS1_15EpilogueDefaultEEEEEvvEEEEvNT_6ParamsE --------------------------
	.section	.nv.shared._ZN7cutlass13device_kernelINS_4gemm6kernel13GemmUniversalIN4cute5tupleIJiiiiEEENS1_10collective13CollectiveMmaINS1_39MainloopSm90TmaGmmaRmemAWarpSpecializedILi4ENS5_IJNS4_1CILi1EEESB_SB_EEENS1_35KernelTmaWarpSpecializedCooperativeEEENS5_IJNSA_ILi128EEENSA_ILi256EEESF_EEENS_12float_e5m2_tENS5_IJSB_llEEESI_SJ_NS4_8TiledMMAINS4_8MMA_AtomIJNS4_4SM904GMMA31MMA_64x256x32_F32E5M2E5M2_RS_TNILNSN_7ScaleInE1ELSP_1EEEEEENS4_6LayoutINS5_IJNSA_ILi2EEESB_SB_EEENS5_IJSB_NSA_ILi0EEESV_EEEEENS5_IJNS4_10UnderscoreESY_SY_EEEEENS4_13SM90_TMA_LOADENS4_14ComposedLayoutINS4_7SwizzleILi3ELi4ELi3EEENS4_18smem_ptr_flag_bitsILi8EEENSS_INS5_IJSF_NSA_ILi8EEEEEENS5_IJSB_SF_EEEEEEENS4_9Copy_AtomIJNS4_39AutoVectorizingCopyWithAssumedAlignmentILi128EEESI_EEENS4_8identityES11_S1B_vS1G_EENS_8epilogue10collective6detail29Sm90TmaWarpSpecializedAdapterINS1J_15DefaultEpilogueISI_NS5_IJlSB_lEEES1N_NS1I_6thread17LinearCombinationISI_Li1EffLNS1O_9ScaleType4KindE0ELNS_15FloatRoundStyleE2ESI_EENS1_15EpilogueDefaultEEEEEvvEEEEvNT_6ParamsE,"aw",@nobits
	.sectionflags	@""
	.align	16
	.zero		1024


//--------------------- .nv.shared.reserved.0     --------------------------
	.section	.nv.shared.reserved.0,"aw",@nobits
	.weak		__nv_reservedSMEM_offset_0_alias
	.size		__nv_reservedSMEM_offset_0_alias, 0, 0
	.other		__nv_reservedSMEM_offset_0_alias,@"STO_CUDA_RESERVED_SHARED STV_DEFAULT"
__nv_reservedSMEM_offset_0_alias:
	.zero		0


//--------------------- .nv.global                --------------------------
	.section	.nv.global,"aw",@nobits
.nv.global:
	.type		_ZN40_INTERNAL_3d166b11_4_k_cu_276c5a41_235634cute1_E,@object
	.size		_ZN40_INTERNAL_3d166b11_4_k_cu_276c5a41_235634cute1_E,(_ZN40_INTERNAL_3d166b11_4_k_cu_276c5a41_235634cuda3std3__45__cpo6cbeginE - _ZN40_INTERNAL_3d166b11_4_k_cu_276c5a41_235634cute1_E)
_ZN40_INTERNAL_3d166b11_4_k_cu_276c5a41_235634cute1_E:
	.zero		1
	.type		_ZN40_INTERNAL_3d166b11_4_k_cu_276c5a41_235634cuda3std3__45__cpo6cbeginE,@object
	.size		_ZN40_INTERNAL_3d166b11_4_k_cu_276c5a41_235634cuda3std3__45__cpo6cbeginE,(_ZN40_INTERNAL_3d166b11_4_k_cu_276c5a41_235634cuda3std3__48in_placeE - _ZN40_INTERNAL_3d166b11_4_k_cu_276c5a41_235634cuda3std3__45__cpo6cbeginE)
_ZN40_INTERNAL_3d166b11_4_k_cu_276c5a41_235634cuda3std3__45__cpo6cbeginE:
	.zero		1
	.type		_ZN40_INTERNAL_3d166b11_4_k_cu_276c5a41_235634cuda3std3__48in_placeE,@object
	.size		_ZN40_INTERNAL_3d166b11_4_k_cu_276c5a41_235634cuda3std3__48in_placeE,(_ZN40_INTERNAL_3d166b11_4_k_cu_276c5a41_235634cuda3std6ranges3__45__cpo9iter_moveE - _ZN40_INTERNAL_3d166b11_4_k_cu_276c5a41_235634cuda3std3__48in_placeE)
_ZN40_INTERNAL_3d166b11_4_k_cu_276c5a41_235634cuda3std3__48in_placeE:
	.zero		1
	.type		_ZN40_INTERNAL_3d166b11_4_k_cu_276c5a41_235634cuda3std6ranges3__45__cpo9iter_moveE,@object
	.size		_ZN40_INTERNAL_3d166b11_4_k_cu_276c5a41_235634cuda3std6ranges3__45__cpo9iter_moveE,(_ZN40_INTERNAL_3d166b11_4_k_cu_276c5a41_235634cuda3std3__45__cpo5beginE - _ZN40_INTERNAL_3d166b11_4_k_cu_276c5a41_235634cuda3std6ranges3__45__cpo9iter_moveE)
_ZN40_INTERNAL_3d166b11_4_k_cu_276c5a41_235634cuda3std6ranges3__45__cpo9iter_moveE:
	.zero		1
	.type		_ZN40_INTERNAL_3d166b11_4_k_cu_276c5a41_235634cuda3std3__45__cpo5beginE,@object
	.size		_ZN40_INTERNAL_3d166b11_4_k_cu_276c5a41_235634cuda3std3__45__cpo5beginE,(_ZN40_INTERNAL_3d166b11_4_k_cu_276c5a41_235634cuda3std3__442_GLOBAL__N__3d166b11_4_k_cu_276c5a41_235636ignoreE - _ZN40_INTERNAL_3d166b11_4_k_cu_276c5a41_235634cuda3std3__45__cpo5beginE)
_ZN40_INTERNAL_3d166b11_4_k_cu_276c5a41_235634cuda3std3__45__cpo5beginE:
	.zero		1
	.type		_ZN40_INTERNAL_3d166b11_4_k_cu_276c5a41_235634cuda3std3__442_GLOBAL__N__3d166b11_4_k_cu_276c5a41_235636ignoreE,@object
	.size		_ZN40_INTERNAL_3d166b11_4_k_cu_276c5a41_235634cuda3std3__442_GLOBAL__N__3d166b11_4_k_cu_276c5a41_235636ignoreE,(_ZN40_INTERNAL_3d166b11_4_k_cu_276c5a41_235634cute7productE - _ZN40_INTERNAL_3d166b11_4_k_cu_276c5a41_235634cuda3std3__442_GLOBAL__N__3d166b11_4_k_cu_276c5a41_235636ignoreE)
_ZN40_INTERNAL_3d166b11_4_k_cu_276c5a41_235634cuda3std3__442_GLOBAL__N__3d166b11_4_k_cu_276c5a41_235636ignoreE:
	.zero		1
	.type		_ZN40_INTERNAL_3d166b11_4_k_cu_276c5a41_235634cute7productE,@object
	.size		_ZN40_INTERNAL_3d166b11_4_k_cu_276c5a41_235634cute7productE,(_ZN40_INTERNAL_3d166b11_4_k_cu_276c5a41_235634cuda3std3__45__cpo3endE - _ZN40_INTERNAL_3d166b11_4_k_cu_276c5a41_235634cute7productE)
_ZN40_INTERNAL_3d166b11_4_k_cu_276c5a41_235634cute7productE:
	.zero		1
	.type		_ZN40_INTERNAL_3d166b11_4_k_cu_276c5a41_235634cuda3std3__45__cpo3endE,@object
	.size		_ZN40_INTERNAL_3d166b11_4_k_cu_276c5a41_235634cuda3std3__45__cpo3endE,(_ZN40_INTERNAL_3d166b11_4_k_cu_276c5a41_235634cuda3std3__419piecewise_constructE - _ZN40_INTERNAL_3d166b11_4_k_cu_276c5a41_235634cuda3std3__45__cpo3endE)
_ZN40_INTERNAL_3d166b11_4_k_cu_276c5a41_235634cuda3std3__45__cpo3endE:
	.zero		1
	.type		_ZN40_INTERNAL_3d166b11_4_k_cu_276c5a41_235634cuda3std3__419piecewise_constructE,@object
	.size		_ZN40_INTERNAL_3d166b11_4_k_cu_276c5a41_235634cuda3std3__419piecewise_constructE,(_ZN40_INTERNAL_3d166b11_4_k_cu_276c5a41_235634cuda3std3__45__cpo4cendE - _ZN40_INTERNAL_3d166b11_4_k_cu_276c5a41_235634cuda3std3__419piecewise_constructE)
_ZN40_INTERNAL_3d166b11_4_k_cu_276c5a41_235634cuda3std3__419piecewise_constructE:
	.zero		1
	.type		_ZN40_INTERNAL_3d166b11_4_k_cu_276c5a41_235634cuda3std3__45__cpo4cendE,@object
	.size		_ZN40_INTERNAL_3d166b11_4_k_cu_276c5a41_235634cuda3std3__45__cpo4cendE,(_ZN40_INTERNAL_3d166b11_4_k_cu_276c5a41_235634cuda3std6ranges3__45__cpo4swapE - _ZN40_INTERNAL_3d166b11_4_k_cu_276c5a41_235634cuda3std3__45__cpo4cendE)
_ZN40_INTERNAL_3d166b11_4_k_cu_276c5a41_235634cuda3std3__45__cpo4cendE:
	.zero		1
	.type		_ZN40_INTERNAL_3d166b11_4_k_cu_276c5a41_235634cuda3std6ranges3__45__cpo4swapE,@object
	.size		_ZN40_INTERNAL_3d166b11_4_k_cu_276c5a41_235634cuda3std6ranges3__45__cpo4swapE,(.L_10 - _ZN40_INTERNAL_3d166b11_4_k_cu_276c5a41_235634cuda3std6ranges3__45__cpo4swapE)
_ZN40_INTERNAL_3d166b11_4_k_cu_276c5a41_235634cuda3std6ranges3__45__cpo4swapE:
	.zero		1
.L_10:


//--------------------- .nv.constant0._ZN7cutlass13device_kernelINS_4gemm6kernel13GemmUniversalIN4cute5tupleIJiiiiEEENS1_10collective13CollectiveMmaINS1_39MainloopSm90TmaGmmaRmemAWarpSpecializedILi4ENS5_IJNS4_1CILi1EEESB_SB_EEENS1_35KernelTmaWarpSpecializedCooperativeEEENS5_IJNSA_ILi128EEENSA_ILi256EEESF_EEENS_12float_e5m2_tENS5_IJSB_llEEESI_SJ_NS4_8TiledMMAINS4_8MMA_AtomIJNS4_4SM904GMMA31MMA_64x256x32_F32E5M2E5M2_RS_TNILNSN_7ScaleInE1ELSP_1EEEEEENS4_6LayoutINS5_IJNSA_ILi2EEESB_SB_EEENS5_IJSB_NSA_ILi0EEESV_EEEEENS5_IJNS4_10UnderscoreESY_SY_EEEEENS4_13SM90_TMA_LOADENS4_14ComposedLayoutINS4_7SwizzleILi3ELi4ELi3EEENS4_18smem_ptr_flag_bitsILi8EEENSS_INS5_IJSF_NSA_ILi8EEEEEENS5_IJSB_SF_EEEEEEENS4_9Copy_AtomIJNS4_39AutoVectorizingCopyWithAssumedAlignmentILi128EEESI_EEENS4_8identityES11_S1B_vS1G_EENS_8epilogue10collective6detail29Sm90TmaWarpSpecializedAdapterINS1J_15DefaultEpilogueISI_NS5_IJlSB_lEEES1N_NS1I_6thread17LinearCombinationISI_Li1EffLNS1O_9ScaleType4KindE0ELNS_15FloatRoundStyleE2ESI_EENS1_15EpilogueDefaultEEEEEvvEEEEvNT_6ParamsE --------------------------
	.section	.nv.constant0._ZN7cutlass13device_kernelINS_4gemm6kernel13GemmUniversalIN4cute5tupleIJiiiiEEENS1_10collective13CollectiveMmaINS1_39MainloopSm90TmaGmmaRmemAWarpSpecializedILi4ENS5_IJNS4_1CILi1EEESB_SB_EEENS1_35KernelTmaWarpSpecializedCooperativeEEENS5_IJNSA_ILi128EEENSA_ILi256EEESF_EEENS_12float_e5m2_tENS5_IJSB_llEEESI_SJ_NS4_8TiledMMAINS4_8MMA_AtomIJNS4_4SM904GMMA31MMA_64x256x32_F32E5M2E5M2_RS_TNILNSN_7ScaleInE1ELSP_1EEEEEENS4_6LayoutINS5_IJNSA_ILi2EEESB_SB_EEENS5_IJSB_NSA_ILi0EEESV_EEEEENS5_IJNS4_10UnderscoreESY_SY_EEEEENS4_13SM90_TMA_LOADENS4_14ComposedLayoutINS4_7SwizzleILi3ELi4ELi3EEENS4_18smem_ptr_flag_bitsILi8EEENSS_INS5_IJSF_NSA_ILi8EEEEEENS5_IJSB_SF_EEEEEEENS4_9Copy_AtomIJNS4_39AutoVectorizingCopyWithAssumedAlignmentILi128EEESI_EEENS4_8identityES11_S1B_vS1G_EENS_8epilogue10collective6detail29Sm90TmaWarpSpecializedAdapterINS1J_15DefaultEpilogueISI_NS5_IJlSB_lEEES1N_NS1I_6thread17LinearCombinationISI_Li1EffLNS1O_9ScaleType4KindE0ELNS_15FloatRoundStyleE2ESI_EENS1_15EpilogueDefaultEEEEEvvEEEEvNT_6ParamsE,"a",@progbits
	.sectionflags	@""
	.align	4
.nv.constant0._ZN7cutlass13device_kernelINS_4gemm6kernel13GemmUniversalIN4cute5tupleIJiiiiEEENS1_10collective13CollectiveMmaINS1_39MainloopSm90TmaGmmaRmemAWarpSpecializedILi4ENS5_IJNS4_1CILi1EEESB_SB_EEENS1_35KernelTmaWarpSpecializedCooperativeEEENS5_IJNSA_ILi128EEENSA_ILi256EEESF_EEENS_12float_e5m2_tENS5_IJSB_llEEESI_SJ_NS4_8TiledMMAINS4_8MMA_AtomIJNS4_4SM904GMMA31MMA_64x256x32_F32E5M2E5M2_RS_TNILNSN_7ScaleInE1ELSP_1EEEEEENS4_6LayoutINS5_IJNSA_ILi2EEESB_SB_EEENS5_IJSB_NSA_ILi0EEESV_EEEEENS5_IJNS4_10UnderscoreESY_SY_EEEEENS4_13SM90_TMA_LOADENS4_14ComposedLayoutINS4_7SwizzleILi3ELi4ELi3EEENS4_18smem_ptr_flag_bitsILi8EEENSS_INS5_IJSF_NSA_ILi8EEEEEENS5_IJSB_SF_EEEEEEENS4_9Copy_AtomIJNS4_39AutoVectorizingCopyWithAssumedAlignmentILi128EEESI_EEENS4_8identityES11_S1B_vS1G_EENS_8epilogue10collective6detail29Sm90TmaWarpSpecializedAdapterINS1J_15DefaultEpilogueISI_NS5_IJlSB_lEEES1N_NS1I_6thread17LinearCombinationISI_Li1EffLNS1O_9ScaleType4KindE0ELNS_15FloatRoundStyleE2ESI_EENS1_15EpilogueDefaultEEEEEvvEEEEvNT_6ParamsE:
	.zero		1664


//--------------------- SYMBOLS --------------------------

	.type		.nv.reservedSmem.offset0,@object
	.size		.nv.reservedSmem.offset0,0x4
	.type		__assertfail,@function
